	.target	sm_90a

	.elftype	@"ET_EXEC"


//--------------------- .note.nv.tkinfo           --------------------------
	.section	.note.nv.tkinfo,"",@"SHT_NOTE"
	.sectionflags	@"SHF_NOTE_NV_TKINFO"
	.tkinfo
        /*0018*/ 	.word	0x00000002
        /*0030*/ 	.string	""
        /*0030*/ 	.string	"ptxas"
        /*0030*/ 	.string	"Cuda compilation tools, release 13.0, V13.0.88"
        /*0030*/ 	.string	"Build cuda_13.0.r13.0/compiler.36424714_0"
        /*0030*/ 	.string	"-arch sm_90a -m 64 "



//--------------------- .note.nv.cuinfo           --------------------------
	.section	.note.nv.cuinfo,"",@"SHT_NOTE"
	.sectionflags	@"SHF_NOTE_NV_CUINFO"
        /*0018*/ 	.short	0x0002
        /*001a*/ 	.short	0x005a
        /*001c*/ 	.short	0x0082
	.zero		2


//--------------------- .nv.info                  --------------------------
	.section	.nv.info,"",@"SHT_CUDA_INFO"
	.align	4


	//----- nvinfo : EIATTR_REGCOUNT
	.align		4
        /*0000*/ 	.byte	0x04, 0x2f
        /*0002*/ 	.short	(.L_15 - .L_14)
	.align		4
.L_14:
        /*0004*/ 	.word	index@(_ZN7cutlass13device_kernelINS_4gemm6kernel13GemmUniversalIN4cute5tupleIJiiiiEEENS1_10collective13CollectiveMmaINS1_34MainloopSm90TmaGmmaWarpSpecializedILi3ENS5_IJNS4_1CILi1EEESB_SB_EEENS1_32KernelTmaWarpSpecializedPingpongEEENS5_IJNSA_ILi64EEESF_NSA_ILi128EEEEEENS_10tfloat32_tENS5_IJlSB_lEEESI_SJ_NS4_8TiledMMAINS4_8MMA_AtomIJNS4_4SM904GMMA29MMA_64x64x8_F32TF32TF32_SS_TNILNSN_7ScaleInE1ELSP_1EEEEEENS4_6LayoutISC_NS5_IJNSA_ILi0EEEST_ST_EEEEENS5_IJNS4_10UnderscoreESW_SW_EEEEENS4_13SM90_TMA_LOADENS4_14ComposedLayoutINS4_7SwizzleILi3ELi4ELi3EEENS4_18smem_ptr_flag_bitsILi32EEENSS_INS5_IJNSA_ILi8EEENSA_ILi32EEEEEENS5_IJS16_SB_EEEEEEEvNS4_8identityESZ_S1A_vS1B_EENS_8epilogue10collective6detail29Sm90TmaWarpSpecializedAdapterINS1E_15DefaultEpilogueISI_SJ_SJ_NS1D_6thread17LinearCombinationISI_Li1EffLNS1I_9ScaleType4KindE0ELNS_15FloatRoundStyleE2ESI_EENS1_15EpilogueDefaultEEEEEvvEEEEvNT_6ParamsE)
        /*0008*/ 	.word	0x000000a8


	//----- nvinfo : EIATTR_FRAME_SIZE
	.align		4
.L_15:
        /*000c*/ 	.byte	0x04, 0x11
        /*000e*/ 	.short	(.L_17 - .L_16)
	.align		4
.L_16:
        /*0010*/ 	.word	index@(_ZN7cutlass13device_kernelINS_4gemm6kernel13GemmUniversalIN4cute5tupleIJiiiiEEENS1_10collective13CollectiveMmaINS1_34MainloopSm90TmaGmmaWarpSpecializedILi3ENS5_IJNS4_1CILi1EEESB_SB_EEENS1_32KernelTmaWarpSpecializedPingpongEEENS5_IJNSA_ILi64EEESF_NSA_ILi128EEEEEENS_10tfloat32_tENS5_IJlSB_lEEESI_SJ_NS4_8TiledMMAINS4_8MMA_AtomIJNS4_4SM904GMMA29MMA_64x64x8_F32TF32TF32_SS_TNILNSN_7ScaleInE1ELSP_1EEEEEENS4_6LayoutISC_NS5_IJNSA_ILi0EEEST_ST_EEEEENS5_IJNS4_10UnderscoreESW_SW_EEEEENS4_13SM90_TMA_LOADENS4_14ComposedLayoutINS4_7SwizzleILi3ELi4ELi3EEENS4_18smem_ptr_flag_bitsILi32EEENSS_INS5_IJNSA_ILi8EEENSA_ILi32EEEEEENS5_IJS16_SB_EEEEEEEvNS4_8identityESZ_S1A_vS1B_EENS_8epilogue10collective6detail29Sm90TmaWarpSpecializedAdapterINS1E_15DefaultEpilogueISI_SJ_SJ_NS1D_6thread17LinearCombinationISI_Li1EffLNS1I_9ScaleType4KindE0ELNS_15FloatRoundStyleE2ESI_EENS1_15EpilogueDefaultEEEEEvvEEEEvNT_6ParamsE)
        /*0014*/ 	.word	0x00000008


	//----- nvinfo : EIATTR_MIN_STACK_SIZE
	.align		4
.L_17:
        /*0018*/ 	.byte	0x04, 0x12
        /*001a*/ 	.short	(.L_19 - .L_18)
	.align		4
.L_18:
        /*001c*/ 	.word	index@(_ZN7cutlass13device_kernelINS_4gemm6kernel13GemmUniversalIN4cute5tupleIJiiiiEEENS1_10collective13CollectiveMmaINS1_34MainloopSm90TmaGmmaWarpSpecializedILi3ENS5_IJNS4_1CILi1EEESB_SB_EEENS1_32KernelTmaWarpSpecializedPingpongEEENS5_IJNSA_ILi64EEESF_NSA_ILi128EEEEEENS_10tfloat32_tENS5_IJlSB_lEEESI_SJ_NS4_8TiledMMAINS4_8MMA_AtomIJNS4_4SM904GMMA29MMA_64x64x8_F32TF32TF32_SS_TNILNSN_7ScaleInE1ELSP_1EEEEEENS4_6LayoutISC_NS5_IJNSA_ILi0EEEST_ST_EEEEENS5_IJNS4_10UnderscoreESW_SW_EEEEENS4_13SM90_TMA_LOADENS4_14ComposedLayoutINS4_7SwizzleILi3ELi4ELi3EEENS4_18smem_ptr_flag_bitsILi32EEENSS_INS5_IJNSA_ILi8EEENSA_ILi32EEEEEENS5_IJS16_SB_EEEEEEEvNS4_8identityESZ_S1A_vS1B_EENS_8epilogue10collective6detail29Sm90TmaWarpSpecializedAdapterINS1E_15DefaultEpilogueISI_SJ_SJ_NS1D_6thread17LinearCombinationISI_Li1EffLNS1I_9ScaleType4KindE0ELNS_15FloatRoundStyleE2ESI_EENS1_15EpilogueDefaultEEEEEvvEEEEvNT_6ParamsE)
        /*0020*/ 	.word	0x00000008
.L_19:


//--------------------- .nv.compat                --------------------------
	.section	.nv.compat,"",@"SHT_CUDA_COMPAT_INFO"
	.align	4
        /*0000*/ 	.byte	0x02, 0x09, 0x01, 0x00, 0x02, 0x02, 0x04, 0x00, 0x02, 0x05, 0x05, 0x00, 0x03, 0x07, 0x01, 0x01
        /*0010*/ 	.byte	0x02, 0x03, 0x01, 0x00, 0x02, 0x06, 0x01, 0x00, 0x04, 0x0b, 0x08, 0x00, 0x00, 0x00, 0x00, 0x00
        /*0020*/ 	.byte	0x00, 0x00, 0x00, 0x00


//--------------------- .nv.info._ZN7cutlass13device_kernelINS_4gemm6kernel13GemmUniversalIN4cute5tupleIJiiiiEEENS1_10collective13CollectiveMmaINS1_34MainloopSm90TmaGmmaWarpSpecializedILi3ENS5_IJNS4_1CILi1EEESB_SB_EEENS1_32KernelTmaWarpSpecializedPingpongEEENS5_IJNSA_ILi64EEESF_NSA_ILi128EEEEEENS_10tfloat32_tENS5_IJlSB_lEEESI_SJ_NS4_8TiledMMAINS4_8MMA_AtomIJNS4_4SM904GMMA29MMA_64x64x8_F32TF32TF32_SS_TNILNSN_7ScaleInE1ELSP_1EEEEEENS4_6LayoutISC_NS5_IJNSA_ILi0EEEST_ST_EEEEENS5_IJNS4_10UnderscoreESW_SW_EEEEENS4_13SM90_TMA_LOADENS4_14ComposedLayoutINS4_7SwizzleILi3ELi4ELi3EEENS4_18smem_ptr_flag_bitsILi32EEENSS_INS5_IJNSA_ILi8EEENSA_ILi32EEEEEENS5_IJS16_SB_EEEEEEEvNS4_8identityESZ_S1A_vS1B_EENS_8epilogue10collective6detail29Sm90TmaWarpSpecializedAdapterINS1E_15DefaultEpilogueISI_SJ_SJ_NS1D_6thread17LinearCombinationISI_Li1EffLNS1I_9ScaleType4KindE0ELNS_15FloatRoundStyleE2ESI_EENS1_15EpilogueDefaultEEEEEvvEEEEvNT_6ParamsE --------------------------
	.section	.nv.info._ZN7cutlass13device_kernelINS_4gemm6kernel13GemmUniversalIN4cute5tupleIJiiiiEEENS1_10collective13CollectiveMmaINS1_34MainloopSm90TmaGmmaWarpSpecializedILi3ENS5_IJNS4_1CILi1EEESB_SB_EEENS1_32KernelTmaWarpSpecializedPingpongEEENS5_IJNSA_ILi64EEESF_NSA_ILi128EEEEEENS_10tfloat32_tENS5_IJlSB_lEEESI_SJ_NS4_8TiledMMAINS4_8MMA_AtomIJNS4_4SM904GMMA29MMA_64x64x8_F32TF32TF32_SS_TNILNSN_7ScaleInE1ELSP_1EEEEEENS4_6LayoutISC_NS5_IJNSA_ILi0EEEST_ST_EEEEENS5_IJNS4_10UnderscoreESW_SW_EEEEENS4_13SM90_TMA_LOADENS4_14ComposedLayoutINS4_7SwizzleILi3ELi4ELi3EEENS4_18smem_ptr_flag_bitsILi32EEENSS_INS5_IJNSA_ILi8EEENSA_ILi32EEEEEENS5_IJS16_SB_EEEEEEEvNS4_8identityESZ_S1A_vS1B_EENS_8epilogue10collective6detail29Sm90TmaWarpSpecializedAdapterINS1E_15DefaultEpilogueISI_SJ_SJ_NS1D_6thread17LinearCombinationISI_Li1EffLNS1I_9ScaleType4KindE0ELNS_15FloatRoundStyleE2ESI_EENS1_15EpilogueDefaultEEEEEvvEEEEvNT_6ParamsE,"",@"SHT_CUDA_INFO"
	.sectionflags	@""
	.align	4


	//----- nvinfo : EIATTR_CUDA_API_VERSION
	.align		4
        /*0000*/ 	.byte	0x04, 0x37
        /*0002*/ 	.short	(.L_21 - .L_20)
.L_20:
        /*0004*/ 	.word	0x00000082


	//----- nvinfo : EIATTR_KPARAM_INFO
	.align		4
.L_21:
        /*0008*/ 	.byte	0x04, 0x17
        /*000a*/ 	.short	(.L_23 - .L_22)
.L_22:
        /*000c*/ 	.word	0x00000000
        /*0010*/ 	.short	0x0000
        /*0012*/ 	.short	0x0070
        /*0014*/ 	.byte	0x00, 0xf0, 0x01, 0x10


	//----- nvinfo : EIATTR_SPARSE_MMA_MASK
	.align		4
.L_23:
        /*0018*/ 	.byte	0x03, 0x50
        /*001a*/ 	.short	0x0000


	//----- nvinfo : EIATTR_MAXREG_COUNT
	.align		4
        /*001c*/ 	.byte	0x03, 0x1b
        /*001e*/ 	.short	0x00a8


	//----- nvinfo : EIATTR_NUM_BARRIERS
	.align		4
        /*0020*/ 	.byte	0x02, 0x4c
        /*0022*/ 	.byte	0x01
	.zero		1


	//----- nvinfo : EIATTR_EXTERNS
	.align		4
        /*0024*/ 	.byte	0x04, 0x0f
        /*0026*/ 	.short	(.L_25 - .L_24)


	//   ....[0]....
	.align		4
.L_24:
        /*0028*/ 	.word	index@(__assertfail)


	//----- nvinfo : EIATTR_ANNOTATIONS
	.align		4
.L_25:
        /*002c*/ 	.byte	0x04, 0x55
        /*002e*/ 	.short	(.L_27 - .L_26)


	//   ....[0]....
.L_26:
        /*0030*/ 	.word	0x00000001
        /*0034*/ 	.byte	0xb0, 0x0a, 0x00, 0x00, 0x01, 0x00, 0x00, 0x00, 0xd0, 0x11, 0x00, 0x00, 0x01, 0x00, 0x00, 0x00
        /*0044*/ 	.byte	0x00, 0x4d, 0x00, 0x00, 0x01, 0x00, 0x00, 0x00, 0xc0, 0x5a, 0x00, 0x00


	//----- nvinfo : EIATTR_MERCURY_ISA_VERSION
	.align		4
.L_27:
        /*0050*/ 	.byte	0x03, 0x5f
        /*0052*/ 	.short	0x0101


	//----- nvinfo : EIATTR_INT_WARP_WIDE_INSTR_OFFSETS
	.align		4
        /*0054*/ 	.byte	0x04, 0x31
        /*0056*/ 	.short	(.L_29 - .L_28)


	//   ....[0]....
.L_28:
        /*0058*/ 	.word	0x000003d0


	//   ....[1]....
        /*005c*/ 	.word	0x000003f0


	//   ....[2]....
        /*0060*/ 	.word	0x00000470


	//   ....[3]....
        /*0064*/ 	.word	0x00000480


	//   ....[4]....
        /*0068*/ 	.word	0x00000490


	//   ....[5]....
        /*006c*/ 	.word	0x000004b0


	//   ....[6]....
        /*0070*/ 	.word	0x00000540


	//   ....[7]....
        /*0074*/ 	.word	0x00000560


	//----- nvinfo : EIATTR_COOP_GROUP_MASK_REGIDS
	.align		4
.L_29:
        /*0078*/ 	.byte	0x04, 0x29
        /*007a*/ 	.short	(.L_31 - .L_30)


	//   ....[0]....
.L_30:
        /*007c*/ 	.word	0xffffffff


	//   ....[1]....
        /*0080*/ 	.word	0xffffffff


	//   ....[2]....
        /*0084*/ 	.word	0xffffffff


	//   ....[3]....
        /*0088*/ 	.word	0xffffffff


	//   ....[4]....
        /*008c*/ 	.word	0xffffffff


	//   ....[5]....
        /*0090*/ 	.word	0xffffffff


	//----- nvinfo : EIATTR_COOP_GROUP_INSTR_OFFSETS
	.align		4
.L_31:
        /*0094*/ 	.byte	0x04, 0x28
        /*0096*/ 	.short	(.L_33 - .L_32)


	//   ....[0]....
.L_32:
        /*0098*/ 	.word	0x00000070


	//   ....[1]....
        /*009c*/ 	.word	0x00000080


	//   ....[2]....
        /*00a0*/ 	.word	0x00000140


	//   ....[3]....
        /*00a4*/ 	.word	0x000002b0


	//   ....[4]....
        /*00a8*/ 	.word	0x000002f0


	//   ....[5]....
        /*00ac*/ 	.word	0x00000330


	//----- nvinfo : EIATTR_REG_RECONFIG
	.align		4
.L_33:
        /*00b0*/ 	.byte	0x01, 0x54
	.zero		2


	//----- nvinfo : EIATTR_SYSCALL_OFFSETS
	.align		4
        /*00b4*/ 	.byte	0x04, 0x46
        /*00b6*/ 	.short	(.L_35 - .L_34)


	//   ....[0]....
.L_34:
        /*00b8*/ 	.word	0x000016d0


	//----- nvinfo : EIATTR_MBARRIER_INSTR_OFFSETS
	.align		4
.L_35:
        /*00bc*/ 	.byte	0x04, 0x39
        /*00be*/ 	.short	(.L_37 - .L_36)


	//   ....[0]....
.L_36:
        /*00c0*/ 	.word	0x00000240
        /*00c4*/ 	.word	0x000000ff
        /*00c8*/ 	.word	0x00000000
        /*00cc*/ 	.short	0x0100
        /*00ce*/ 	.byte	0x08
	.zero		1


	//   ....[1]....
        /*00d0*/ 	.word	0x00000250
        /*00d4*/ 	.word	0x000000ff
        /*00d8*/ 	.word	0x00000018
        /*00dc*/ 	.short	0x0100
        /*00de*/ 	.byte	0x08
	.zero		1


	//   ....[2]....
        /*00e0*/ 	.word	0x00000260
        /*00e4*/ 	.word	0x000000ff
        /*00e8*/ 	.word	0x00000008
        /*00ec*/ 	.short	0x0100
        /*00ee*/ 	.byte	0x08
	.zero		1


	//   ....[3]....
        /*00f0*/ 	.word	0x00000270
        /*00f4*/ 	.word	0x000000ff
        /*00f8*/ 	.word	0x00000020
        /*00fc*/ 	.short	0x0100
        /*00fe*/ 	.byte	0x08
	.zero		1


	//   ....[4]....
        /*0100*/ 	.word	0x00000280
        /*0104*/ 	.word	0x000000ff
        /*0108*/ 	.word	0x00000010
        /*010c*/ 	.short	0x0100
        /*010e*/ 	.byte	0x08
	.zero		1


	//   ....[5]....
        /*0110*/ 	.word	0x00000290
        /*0114*/ 	.word	0x000000ff
        /*0118*/ 	.word	0x00000028
        /*011c*/ 	.short	0x0100
        /*011e*/ 	.byte	0x08
	.zero		1


	//   ....[6]....
        /*0120*/ 	.word	0x000005a0
        /*0124*/ 	.word	0x000000ff
        /*0128*/ 	.word	0x00000060
        /*012c*/ 	.short	0x0100
        /*012e*/ 	.byte	0x08
	.zero		1


	//   ....[7]....
        /*0130*/ 	.word	0x00000610
        /*0134*/ 	.word	0x000000ff
        /*0138*/ 	.word	0x00000068
        /*013c*/ 	.short	0x0100
        /*013e*/ 	.byte	0x08
	.zero		1


	//   ....[8]....
        /*0140*/ 	.word	0x00000630
        /*0144*/ 	.word	0x000000ff
        /*0148*/ 	.word	0x00000040
        /*014c*/ 	.short	0x0100
        /*014e*/ 	.byte	0x09
	.zero		1


	//   ....[9]....
        /*0150*/ 	.word	0x00000640
        /*0154*/ 	.word	0x000000ff
        /*0158*/ 	.word	0x00000048
        /*015c*/ 	.short	0x0100
        /*015e*/ 	.byte	0x09
	.zero		1


	//   ....[10]....
        /*0160*/ 	.word	0x00000650
        /*0164*/ 	.word	0x000000ff
        /*0168*/ 	.word	0x00000050
        /*016c*/ 	.short	0x0100
        /*016e*/ 	.byte	0x09
	.zero		1


	//   ....[11]....
        /*0170*/ 	.word	0x00000660
        /*0174*/ 	.word	0x000000ff
        /*0178*/ 	.word	0x00000058
        /*017c*/ 	.short	0x0100
        /*017e*/ 	.byte	0x09
	.zero		1


	//   ....[12]....
        /*0180*/ 	.word	0x00001590
        /*0184*/ 	.word	0x000000ff
        /*0188*/ 	.word	0xfffffff8
        /*018c*/ 	.short	0x010a
        /*018e*/ 	.byte	0x2b
	.zero		1


	//   ....[13]....
        /*0190*/ 	.word	0x00001750
        /*0194*/ 	.word	0x00000003
        /*0198*/ 	.word	0x00000000
        /*019c*/ 	.short	0x010a
        /*019e*/ 	.byte	0x3f
	.zero		1


	//   ....[14]....
        /*01a0*/ 	.word	0x00001790
        /*01a4*/ 	.word	0x00000003
        /*01a8*/ 	.word	0x00000000
        /*01ac*/ 	.short	0x010a
        /*01ae*/ 	.byte	0x3f
	.zero		1


	//   ....[15]....
        /*01b0*/ 	.word	0x00001fd0
        /*01b4*/ 	.word	0x000000ff
        /*01b8*/ 	.word	0x00000000
        /*01bc*/ 	.short	0x010a
        /*01be*/ 	.byte	0x06
	.zero		1


	//   ....[16]....
        /*01c0*/ 	.word	0x00002010
        /*01c4*/ 	.word	0x000000ff
        /*01c8*/ 	.word	0x00000000
        /*01cc*/ 	.short	0x010a
        /*01ce*/ 	.byte	0x06
	.zero		1


	//   ....[17]....
        /*01d0*/ 	.word	0x000027b0
        /*01d4*/ 	.word	0x000000ff
        /*01d8*/ 	.word	0x00000000
        /*01dc*/ 	.short	0x0101
        /*01de*/ 	.byte	0x06
	.zero		1


	//   ....[18]....
        /*01e0*/ 	.word	0x000028b0
        /*01e4*/ 	.word	0x00000003
        /*01e8*/ 	.word	0x00000000
        /*01ec*/ 	.short	0x0101
        /*01ee*/ 	.byte	0x29
	.zero		1


	//   ....[19]....
        /*01f0*/ 	.word	0x00002980
        /*01f4*/ 	.word	0x000000ff
        /*01f8*/ 	.word	0x00000000
        /*01fc*/ 	.short	0x0101
        /*01fe*/ 	.byte	0x06
	.zero		1


	//   ....[20]....
        /*0200*/ 	.word	0x000029f0
        /*0204*/ 	.word	0x000000ff
        /*0208*/ 	.word	0x00000008
        /*020c*/ 	.short	0x010a
        /*020e*/ 	.byte	0x2b
	.zero		1


	//   ....[21]....
        /*0210*/ 	.word	0x00004d40
        /*0214*/ 	.word	0x00000000
        /*0218*/ 	.word	0x00000000
        /*021c*/ 	.short	0x0101
        /*021e*/ 	.byte	0x29
	.zero		1


	//   ....[22]....
        /*0220*/ 	.word	0x00005630
        /*0224*/ 	.word	0x0000000b
        /*0228*/ 	.word	0x00000018
        /*022c*/ 	.short	0x010a
        /*022e*/ 	.byte	0x3f
	.zero		1


	//   ....[23]....
        /*0230*/ 	.word	0x00005bf0
        /*0234*/ 	.word	0x00000006
        /*0238*/ 	.word	0x00000068
        /*023c*/ 	.short	0x0101
        /*023e*/ 	.byte	0x3f
	.zero		1


	//   ....[24]....
        /*0240*/ 	.word	0x00006310
        /*0244*/ 	.word	0x00000007
        /*0248*/ 	.word	0x00000000
        /*024c*/ 	.short	0x010a
        /*024e*/ 	.byte	0x3f
	.zero		1


	//   ....[25]....
        /*0250*/ 	.word	0x00006390
        /*0254*/ 	.word	0x00000004
        /*0258*/ 	.word	0x00000000
        /*025c*/ 	.short	0x010a
        /*025e*/ 	.byte	0x3f
	.zero		1


	//   ....[26]....
        /*0260*/ 	.word	0x00006420
        /*0264*/ 	.word	0x00000005
        /*0268*/ 	.word	0x00000000
        /*026c*/ 	.short	0x010a
        /*026e*/ 	.byte	0x3f
	.zero		1


	//   ....[27]....
        /*0270*/ 	.word	0x00006490
        /*0274*/ 	.word	0x00000003
        /*0278*/ 	.word	0xfffffff8
        /*027c*/ 	.short	0x010a
        /*027e*/ 	.byte	0x3f
	.zero		1


	//   ....[28]....
        /*0280*/ 	.word	0x000064e0
        /*0284*/ 	.word	0x00000003
        /*0288*/ 	.word	0x00000000
        /*028c*/ 	.short	0x010a
        /*028e*/ 	.byte	0x3f
	.zero		1


	//   ....[29]....
        /*0290*/ 	.word	0x00006540
        /*0294*/ 	.word	0x00000004
        /*0298*/ 	.word	0x00000000
        /*029c*/ 	.short	0x010a
        /*029e*/ 	.byte	0x3f
	.zero		1


	//   ....[30]....
        /*02a0*/ 	.word	0x000065a0
        /*02a4*/ 	.word	0x00000003
        /*02a8*/ 	.word	0x00000008
        /*02ac*/ 	.short	0x010a
        /*02ae*/ 	.byte	0x3f
	.zero		1


	//   ....[31]....
        /*02b0*/ 	.word	0x00006670
        /*02b4*/ 	.word	0x0000000b
        /*02b8*/ 	.word	0x00000018
        /*02bc*/ 	.short	0x010a
        /*02be*/ 	.byte	0x3f
	.zero		1


	//   ....[32]....
        /*02c0*/ 	.word	0x00006740
        /*02c4*/ 	.word	0x00000007
        /*02c8*/ 	.word	0x00000000
        /*02cc*/ 	.short	0x010a
        /*02ce*/ 	.byte	0x3f
	.zero		1


	//   ....[33]....
        /*02d0*/ 	.word	0x00006790
        /*02d4*/ 	.word	0x00000004
        /*02d8*/ 	.word	0x00000000
        /*02dc*/ 	.short	0x010a
        /*02de*/ 	.byte	0x3f
	.zero		1


	//----- nvinfo : EIATTR_NUM_MBARRIERS
	.align		4
.L_37:
        /*02e0*/ 	.byte	0x03, 0x38
        /*02e2*/ 	.short	0x000c


	//----- nvinfo : EIATTR_EXIT_INSTR_OFFSETS
	.align		4
        /*02e4*/ 	.byte	0x04, 0x1c
        /*02e6*/ 	.short	(.L_39 - .L_38)


	//   ....[0]....
.L_38:
        /*02e8*/ 	.word	0x00001160


	//   ....[1]....
        /*02ec*/ 	.word	0x000011c0


	//   ....[2]....
        /*02f0*/ 	.word	0x00005360


	//   ....[3]....
        /*02f4*/ 	.word	0x00005390


	//   ....[4]....
        /*02f8*/ 	.word	0x00006470


	//----- nvinfo : EIATTR_MAX_THREADS
	.align		4
.L_39:
        /*02fc*/ 	.byte	0x04, 0x05
        /*02fe*/ 	.short	(.L_41 - .L_40)
.L_40:
        /*0300*/ 	.word	0x00000180
        /*0304*/ 	.word	0x00000001
        /*0308*/ 	.word	0x00000001


	//----- nvinfo : EIATTR_CRS_STACK_SIZE
	.align		4
.L_41:
        /*030c*/ 	.byte	0x04, 0x1e
        /*030e*/ 	.short	(.L_43 - .L_42)
.L_42:
        /*0310*/ 	.word	0x00000000


	//----- nvinfo : EIATTR_CBANK_PARAM_SIZE
	.align		4
.L_43:
        /*0314*/ 	.byte	0x03, 0x19
        /*0316*/ 	.short	0x0470


	//----- nvinfo : EIATTR_PARAM_CBANK
	.align		4
        /*0318*/ 	.byte	0x04, 0x0a
        /*031a*/ 	.short	(.L_45 - .L_44)
	.align		4
.L_44:
        /*031c*/ 	.word	index@(.nv.constant0._ZN7cutlass13device_kernelINS_4gemm6kernel13GemmUniversalIN4cute5tupleIJiiiiEEENS1_10collective13CollectiveMmaINS1_34MainloopSm90TmaGmmaWarpSpecializedILi3ENS5_IJNS4_1CILi1EEESB_SB_EEENS1_32KernelTmaWarpSpecializedPingpongEEENS5_IJNSA_ILi64EEESF_NSA_ILi128EEEEEENS_10tfloat32_tENS5_IJlSB_lEEESI_SJ_NS4_8TiledMMAINS4_8MMA_AtomIJNS4_4SM904GMMA29MMA_64x64x8_F32TF32TF32_SS_TNILNSN_7ScaleInE1ELSP_1EEEEEENS4_6LayoutISC_NS5_IJNSA_ILi0EEEST_ST_EEEEENS5_IJNS4_10UnderscoreESW_SW_EEEEENS4_13SM90_TMA_LOADENS4_14ComposedLayoutINS4_7SwizzleILi3ELi4ELi3EEENS4_18smem_ptr_flag_bitsILi32EEENSS_INS5_IJNSA_ILi8EEENSA_ILi32EEEEEENS5_IJS16_SB_EEEEEEEvNS4_8identityESZ_S1A_vS1B_EENS_8epilogue10collective6detail29Sm90TmaWarpSpecializedAdapterINS1E_15DefaultEpilogueISI_SJ_SJ_NS1D_6thread17LinearCombinationISI_Li1EffLNS1I_9ScaleType4KindE0ELNS_15FloatRoundStyleE2ESI_EENS1_15EpilogueDefaultEEEEEvvEEEEvNT_6ParamsE)
        /*0320*/ 	.short	0x0210
        /*0322*/ 	.short	0x0470


	//----- nvinfo : EIATTR_SW_WAR
	.align		4
.L_45:
        /*0324*/ 	.byte	0x04, 0x36
        /*0326*/ 	.short	(.L_47 - .L_46)
.L_46:
        /*0328*/ 	.word	0x00000008
.L_47:


//--------------------- .nv.callgraph             --------------------------
	.section	.nv.callgraph,"",@"SHT_CUDA_CALLGRAPH"
	.align	4
	.sectionentsize	8
	.align		4
        /*0000*/ 	.word	0x00000000
	.align		4
        /*0004*/ 	.word	0xffffffff
	.align		4
        /*0008*/ 	.word	index@(_ZN7cutlass13device_kernelINS_4gemm6kernel13GemmUniversalIN4cute5tupleIJiiiiEEENS1_10collective13CollectiveMmaINS1_34MainloopSm90TmaGmmaWarpSpecializedILi3ENS5_IJNS4_1CILi1EEESB_SB_EEENS1_32KernelTmaWarpSpecializedPingpongEEENS5_IJNSA_ILi64EEESF_NSA_ILi128EEEEEENS_10tfloat32_tENS5_IJlSB_lEEESI_SJ_NS4_8TiledMMAINS4_8MMA_AtomIJNS4_4SM904GMMA29MMA_64x64x8_F32TF32TF32_SS_TNILNSN_7ScaleInE1ELSP_1EEEEEENS4_6LayoutISC_NS5_IJNSA_ILi0EEEST_ST_EEEEENS5_IJNS4_10UnderscoreESW_SW_EEEEENS4_13SM90_TMA_LOADENS4_14ComposedLayoutINS4_7SwizzleILi3ELi4ELi3EEENS4_18smem_ptr_flag_bitsILi32EEENSS_INS5_IJNSA_ILi8EEENSA_ILi32EEEEEENS5_IJS16_SB_EEEEEEEvNS4_8identityESZ_S1A_vS1B_EENS_8epilogue10collective6detail29Sm90TmaWarpSpecializedAdapterINS1E_15DefaultEpilogueISI_SJ_SJ_NS1D_6thread17LinearCombinationISI_Li1EffLNS1I_9ScaleType4KindE0ELNS_15FloatRoundStyleE2ESI_EENS1_15EpilogueDefaultEEEEEvvEEEEvNT_6ParamsE)
	.align		4
        /*000c*/ 	.word	index@(__assertfail)
	.align		4
        /*0010*/ 	.word	0x00000000
	.align		4
        /*0014*/ 	.word	0xfffffffe
	.align		4
        /*0018*/ 	.word	0x00000000
	.align		4
        /*001c*/ 	.word	0xfffffffd
	.align		4
        /*0020*/ 	.word	0x00000000
	.align		4
        /*0024*/ 	.word	0xfffffffc


//--------------------- .nv.constant4             --------------------------
	.section	.nv.constant4,"a",@progbits
	.align	8
	.align		8
.nv.constant4:
        /*0000*/ 	.dword	__assertfail
	.align		8
        /*0008*/ 	.dword	__unnamed_1
	.align		8
        /*0010*/ 	.dword	_ZN39_INTERNAL_bc509a38_4_k_cu_96758fb6_55094cuda3std3__45__cpo5beginE
	.align		8
        /*0018*/ 	.dword	_ZN39_INTERNAL_bc509a38_4_k_cu_96758fb6_55094cuda3std3__45__cpo3endE
	.align		8
        /*0020*/ 	.dword	_ZN39_INTERNAL_bc509a38_4_k_cu_96758fb6_55094cuda3std3__45__cpo6cbeginE
	.align		8
        /*0028*/ 	.dword	_ZN39_INTERNAL_bc509a38_4_k_cu_96758fb6_55094cuda3std3__45__cpo4cendE
	.align		8
        /*0030*/ 	.dword	_ZN39_INTERNAL_bc509a38_4_k_cu_96758fb6_55094cuda3std3__441_GLOBAL__N__bc509a38_4_k_cu_96758fb6_55096ignoreE
	.align		8
        /*0038*/ 	.dword	_ZN39_INTERNAL_bc509a38_4_k_cu_96758fb6_55094cuda3std3__419piecewise_constructE
	.align		8
        /*0040*/ 	.dword	_ZN39_INTERNAL_bc509a38_4_k_cu_96758fb6_55094cuda3std3__48in_placeE
	.align		8
        /*0048*/ 	.dword	_ZN39_INTERNAL_bc509a38_4_k_cu_96758fb6_55094cuda3std6ranges3__45__cpo4swapE
	.align		8
        /*0050*/ 	.dword	_ZN39_INTERNAL_bc509a38_4_k_cu_96758fb6_55094cuda3std6ranges3__45__cpo9iter_moveE
	.align		8
        /*0058*/ 	.dword	_ZN39_INTERNAL_bc509a38_4_k_cu_96758fb6_55094cute7productE
	.align		8
        /*0060*/ 	.dword	_ZN39_INTERNAL_bc509a38_4_k_cu_96758fb6_55094cute1_E
	.align		8
        /*0068*/ 	.dword	$str$22
	.align		8
        /*0070*/ 	.dword	$str$23


//--------------------- .text._ZN7cutlass13device_kernelINS_4gemm6kernel13GemmUniversalIN4cute5tupleIJiiiiEEENS1_10collective13CollectiveMmaINS1_34MainloopSm90TmaGmmaWarpSpecializedILi3ENS5_IJNS4_1CILi1EEESB_SB_EEENS1_32KernelTmaWarpSpecializedPingpongEEENS5_IJNSA_ILi64EEESF_NSA_ILi128EEEEEENS_10tfloat32_tENS5_IJlSB_lEEESI_SJ_NS4_8TiledMMAINS4_8MMA_AtomIJNS4_4SM904GMMA29MMA_64x64x8_F32TF32TF32_SS_TNILNSN_7ScaleInE1ELSP_1EEEEEENS4_6LayoutISC_NS5_IJNSA_ILi0EEEST_ST_EEEEENS5_IJNS4_10UnderscoreESW_SW_EEEEENS4_13SM90_TMA_LOADENS4_14ComposedLayoutINS4_7SwizzleILi3ELi4ELi3EEENS4_18smem_ptr_flag_bitsILi32EEENSS_INS5_IJNSA_ILi8EEENSA_ILi32EEEEEENS5_IJS16_SB_EEEEEEEvNS4_8identityESZ_S1A_vS1B_EENS_8epilogue10collective6detail29Sm90TmaWarpSpecializedAdapterINS1E_15DefaultEpilogueISI_SJ_SJ_NS1D_6thread17LinearCombinationISI_Li1EffLNS1I_9ScaleType4KindE0ELNS_15FloatRoundStyleE2ESI_EENS1_15EpilogueDefaultEEEEEvvEEEEvNT_6ParamsE --------------------------
	.section	.text._ZN7cutlass13device_kernelINS_4gemm6kernel13GemmUniversalIN4cute5tupleIJiiiiEEENS1_10collective13CollectiveMmaINS1_34MainloopSm90TmaGmmaWarpSpecializedILi3ENS5_IJNS4_1CILi1EEESB_SB_EEENS1_32KernelTmaWarpSpecializedPingpongEEENS5_IJNSA_ILi64EEESF_NSA_ILi128EEEEEENS_10tfloat32_tENS5_IJlSB_lEEESI_SJ_NS4_8TiledMMAINS4_8MMA_AtomIJNS4_4SM904GMMA29MMA_64x64x8_F32TF32TF32_SS_TNILNSN_7ScaleInE1ELSP_1EEEEEENS4_6LayoutISC_NS5_IJNSA_ILi0EEEST_ST_EEEEENS5_IJNS4_10UnderscoreESW_SW_EEEEENS4_13SM90_TMA_LOADENS4_14ComposedLayoutINS4_7SwizzleILi3ELi4ELi3EEENS4_18smem_ptr_flag_bitsILi32EEENSS_INS5_IJNSA_ILi8EEENSA_ILi32EEEEEENS5_IJS16_SB_EEEEEEEvNS4_8identityESZ_S1A_vS1B_EENS_8epilogue10collective6detail29Sm90TmaWarpSpecializedAdapterINS1E_15DefaultEpilogueISI_SJ_SJ_NS1D_6thread17LinearCombinationISI_Li1EffLNS1I_9ScaleType4KindE0ELNS_15FloatRoundStyleE2ESI_EENS1_15EpilogueDefaultEEEEEvvEEEEvNT_6ParamsE,"ax",@progbits
	.align	128
.text._ZN7cutlass13device_kernelINS_4gemm6kernel13GemmUniversalIN4cute5tupleIJiiiiEEENS1_10collective13CollectiveMmaINS1_34MainloopSm90TmaGmmaWarpSpecializedILi3ENS5_IJNS4_1CILi1EEESB_SB_EEENS1_32KernelTmaWarpSpecializedPingpongEEENS5_IJNSA_ILi64EEESF_NSA_ILi128EEEEEENS_10tfloat32_tENS5_IJlSB_lEEESI_SJ_NS4_8TiledMMAINS4_8MMA_AtomIJNS4_4SM904GMMA29MMA_64x64x8_F32TF32TF32_SS_TNILNSN_7ScaleInE1ELSP_1EEEEEENS4_6LayoutISC_NS5_IJNSA_ILi0EEEST_ST_EEEEENS5_IJNS4_10UnderscoreESW_SW_EEEEENS4_13SM90_TMA_LOADENS4_14ComposedLayoutINS4_7SwizzleILi3ELi4ELi3EEENS4_18smem_ptr_flag_bitsILi32EEENSS_INS5_IJNSA_ILi8EEENSA_ILi32EEEEEENS5_IJS16_SB_EEEEEEEvNS4_8identityESZ_S1A_vS1B_EENS_8epilogue10collective6detail29Sm90TmaWarpSpecializedAdapterINS1E_15DefaultEpilogueISI_SJ_SJ_NS1D_6thread17LinearCombinationISI_Li1EffLNS1I_9ScaleType4KindE0ELNS_15FloatRoundStyleE2ESI_EENS1_15EpilogueDefaultEEEEEvvEEEEvNT_6ParamsE:
        .type           _ZN7cutlass13device_kernelINS_4gemm6kernel13GemmUniversalIN4cute5tupleIJiiiiEEENS1_10collective13CollectiveMmaINS1_34MainloopSm90TmaGmmaWarpSpecializedILi3ENS5_IJNS4_1CILi1EEESB_SB_EEENS1_32KernelTmaWarpSpecializedPingpongEEENS5_IJNSA_ILi64EEESF_NSA_ILi128EEEEEENS_10tfloat32_tENS5_IJlSB_lEEESI_SJ_NS4_8TiledMMAINS4_8MMA_AtomIJNS4_4SM904GMMA29MMA_64x64x8_F32TF32TF32_SS_TNILNSN_7ScaleInE1ELSP_1EEEEEENS4_6LayoutISC_NS5_IJNSA_ILi0EEEST_ST_EEEEENS5_IJNS4_10UnderscoreESW_SW_EEEEENS4_13SM90_TMA_LOADENS4_14ComposedLayoutINS4_7SwizzleILi3ELi4ELi3EEENS4_18smem_ptr_flag_bitsILi32EEENSS_INS5_IJNSA_ILi8EEENSA_ILi32EEEEEENS5_IJS16_SB_EEEEEEEvNS4_8identityESZ_S1A_vS1B_EENS_8epilogue10collective6detail29Sm90TmaWarpSpecializedAdapterINS1E_15DefaultEpilogueISI_SJ_SJ_NS1D_6thread17LinearCombinationISI_Li1EffLNS1I_9ScaleType4KindE0ELNS_15FloatRoundStyleE2ESI_EENS1_15EpilogueDefaultEEEEEvvEEEEvNT_6ParamsE,@function
        .size           _ZN7cutlass13device_kernelINS_4gemm6kernel13GemmUniversalIN4cute5tupleIJiiiiEEENS1_10collective13CollectiveMmaINS1_34MainloopSm90TmaGmmaWarpSpecializedILi3ENS5_IJNS4_1CILi1EEESB_SB_EEENS1_32KernelTmaWarpSpecializedPingpongEEENS5_IJNSA_ILi64EEESF_NSA_ILi128EEEEEENS_10tfloat32_tENS5_IJlSB_lEEESI_SJ_NS4_8TiledMMAINS4_8MMA_AtomIJNS4_4SM904GMMA29MMA_64x64x8_F32TF32TF32_SS_TNILNSN_7ScaleInE1ELSP_1EEEEEENS4_6LayoutISC_NS5_IJNSA_ILi0EEEST_ST_EEEEENS5_IJNS4_10UnderscoreESW_SW_EEEEENS4_13SM90_TMA_LOADENS4_14ComposedLayoutINS4_7SwizzleILi3ELi4ELi3EEENS4_18smem_ptr_flag_bitsILi32EEENSS_INS5_IJNSA_ILi8EEENSA_ILi32EEEEEENS5_IJS16_SB_EEEEEEEvNS4_8identityESZ_S1A_vS1B_EENS_8epilogue10collective6detail29Sm90TmaWarpSpecializedAdapterINS1E_15DefaultEpilogueISI_SJ_SJ_NS1D_6thread17LinearCombinationISI_Li1EffLNS1I_9ScaleType4KindE0ELNS_15FloatRoundStyleE2ESI_EENS1_15EpilogueDefaultEEEEEvvEEEEvNT_6ParamsE,(.L_x_131 - _ZN7cutlass13device_kernelINS_4gemm6kernel13GemmUniversalIN4cute5tupleIJiiiiEEENS1_10collective13CollectiveMmaINS1_34MainloopSm90TmaGmmaWarpSpecializedILi3ENS5_IJNS4_1CILi1EEESB_SB_EEENS1_32KernelTmaWarpSpecializedPingpongEEENS5_IJNSA_ILi64EEESF_NSA_ILi128EEEEEENS_10tfloat32_tENS5_IJlSB_lEEESI_SJ_NS4_8TiledMMAINS4_8MMA_AtomIJNS4_4SM904GMMA29MMA_64x64x8_F32TF32TF32_SS_TNILNSN_7ScaleInE1ELSP_1EEEEEENS4_6LayoutISC_NS5_IJNSA_ILi0EEEST_ST_EEEEENS5_IJNS4_10UnderscoreESW_SW_EEEEENS4_13SM90_TMA_LOADENS4_14ComposedLayoutINS4_7SwizzleILi3ELi4ELi3EEENS4_18smem_ptr_flag_bitsILi32EEENSS_INS5_IJNSA_ILi8EEENSA_ILi32EEEEEENS5_IJS16_SB_EEEEEEEvNS4_8identityESZ_S1A_vS1B_EENS_8epilogue10collective6detail29Sm90TmaWarpSpecializedAdapterINS1E_15DefaultEpilogueISI_SJ_SJ_NS1D_6thread17LinearCombinationISI_Li1EffLNS1I_9ScaleType4KindE0ELNS_15FloatRoundStyleE2ESI_EENS1_15EpilogueDefaultEEEEEvvEEEEvNT_6ParamsE)
        .other          _ZN7cutlass13device_kernelINS_4gemm6kernel13GemmUniversalIN4cute5tupleIJiiiiEEENS1_10collective13CollectiveMmaINS1_34MainloopSm90TmaGmmaWarpSpecializedILi3ENS5_IJNS4_1CILi1EEESB_SB_EEENS1_32KernelTmaWarpSpecializedPingpongEEENS5_IJNSA_ILi64EEESF_NSA_ILi128EEEEEENS_10tfloat32_tENS5_IJlSB_lEEESI_SJ_NS4_8TiledMMAINS4_8MMA_AtomIJNS4_4SM904GMMA29MMA_64x64x8_F32TF32TF32_SS_TNILNSN_7ScaleInE1ELSP_1EEEEEENS4_6LayoutISC_NS5_IJNSA_ILi0EEEST_ST_EEEEENS5_IJNS4_10UnderscoreESW_SW_EEEEENS4_13SM90_TMA_LOADENS4_14ComposedLayoutINS4_7SwizzleILi3ELi4ELi3EEENS4_18smem_ptr_flag_bitsILi32EEENSS_INS5_IJNSA_ILi8EEENSA_ILi32EEEEEENS5_IJS16_SB_EEEEEEEvNS4_8identityESZ_S1A_vS1B_EENS_8epilogue10collective6detail29Sm90TmaWarpSpecializedAdapterINS1E_15DefaultEpilogueISI_SJ_SJ_NS1D_6thread17LinearCombinationISI_Li1EffLNS1I_9ScaleType4KindE0ELNS_15FloatRoundStyleE2ESI_EENS1_15EpilogueDefaultEEEEEvvEEEEvNT_6ParamsE,@"STO_CUDA_ENTRY STV_DEFAULT"
_ZN7cutlass13device_kernelINS_4gemm6kernel13GemmUniversalIN4cute5tupleIJiiiiEEENS1_10collective13CollectiveMmaINS1_34MainloopSm90TmaGmmaWarpSpecializedILi3ENS5_IJNS4_1CILi1EEESB_SB_EEENS1_32KernelTmaWarpSpecializedPingpongEEENS5_IJNSA_ILi64EEESF_NSA_ILi128EEEEEENS_10tfloat32_tENS5_IJlSB_lEEESI_SJ_NS4_8TiledMMAINS4_8MMA_AtomIJNS4_4SM904GMMA29MMA_64x64x8_F32TF32TF32_SS_TNILNSN_7ScaleInE1ELSP_1EEEEEENS4_6LayoutISC_NS5_IJNSA_ILi0EEEST_ST_EEEEENS5_IJNS4_10UnderscoreESW_SW_EEEEENS4_13SM90_TMA_LOADENS4_14ComposedLayoutINS4_7SwizzleILi3ELi4ELi3EEENS4_18smem_ptr_flag_bitsILi32EEENSS_INS5_IJNSA_ILi8EEENSA_ILi32EEEEEENS5_IJS16_SB_EEEEEEEvNS4_8identityESZ_S1A_vS1B_EENS_8epilogue10collective6detail29Sm90TmaWarpSpecializedAdapterINS1E_15DefaultEpilogueISI_SJ_SJ_NS1D_6thread17LinearCombinationISI_Li1EffLNS1I_9ScaleType4KindE0ELNS_15FloatRoundStyleE2ESI_EENS1_15EpilogueDefaultEEEEEvvEEEEvNT_6ParamsE:
[----:B------:R-:W0:Y:S02]  /*0000*/  LDC R1, c[0x0][0x28] ;  /* 0x00000a00ff017b82 */ /* 0x000e240000000800 */
[----:B0-----:R-:W-:Y:S01]  /*0010*/  VIADD R1, R1, 0xfffffff8 ;  /* 0xfffffff801017836 */ /* 0x001fe20000000000 */
[----:B------:R-:W0:Y:S01]  /*0020*/  S2R R4, SR_TID.X ;  /* 0x0000000000047919 */ /* 0x000e220000002100 */
[----:B------:R-:W-:Y:S01]  /*0030*/  ELECT P0, URZ, PT ;  /* 0x00000000003f782f */ /* 0x000fe20003800000 */
[----:B------:R-:W-:Y:S01]  /*0040*/  BSSY B0, `(.L_x_0) ;  /* 0x000000f000007945 */ /* 0x000fe20003800000 */
[--C-:B0-----:R-:W-:Y:S02]  /*0050*/  SHF.R.U32.HI R0, RZ, 0x5, R4.reuse ;  /* 0x00000005ff007819 */ /* 0x101fe40000011604 */
[----:B------:R-:W-:-:S03]  /*0060*/  SHF.R.U32.HI R5, RZ, 0x7, R4 ;  /* 0x00000007ff057819 */ /* 0x000fc60000011604 */
[----:B------:R-:W0:Y:S04]  /*0070*/  SHFL.IDX PT, R2, R0, RZ, 0x1f ;  /* 0x00001fff00027589 */ /* 0x000e2800000e0000 */
[----:B------:R1:W2:Y:S01]  /*0080*/  SHFL.IDX PT, R7, R5, RZ, 0x1f ;  /* 0x00001fff05077589 */ /* 0x0002a200000e0000 */
[----:B0-----:R-:W-:-:S13]  /*0090*/  ISETP.NE.OR P0, PT, R2, RZ, !P0 ;  /* 0x000000ff0200720c */ /* 0x001fda0004705670 */
[----:B-12---:R-:W-:Y:S05]  /*00a0*/  @P0 BRA `(.L_x_1) ;  /* 0x0000000000200947 */ /* 0x006fea0003800000 */
[----:B------:R-:W-:Y:S02]  /*00b0*/  ULDC.64 UR4, c[0x0][0x198] ;  /* 0x0000660000047ab9 */ /* 0x000fe40000000a00 */
[----:B------:R-:W-:Y:S02]  /*00c0*/  UIADD3 UR6, UP0, UR4, 0xf0, URZ ;  /* 0x000000f004067890 */ /* 0x000fe4000ff1e03f */
[----:B------:R-:W-:Y:S02]  /*00d0*/  UIADD3 UR4, UP1, UR4, 0x1f0, URZ ;  /* 0x000001f004047890 */ /* 0x000fe4000ff3e03f */
[----:B------:R-:W-:Y:S02]  /*00e0*/  UIADD3.X UR7, URZ, UR5, URZ, UP0, !UPT ;  /* 0x000000053f077290 */ /* 0x000fe400087fe43f */
[----:B------:R-:W-:-:S07]  /*00f0*/  UIADD3.X UR5, URZ, UR5, URZ, UP1, !UPT ;  /* 0x000000053f057290 */ /* 0x000fce0008ffe43f */
[----:B------:R0:W-:Y:S02]  /*0100*/  UTMACCTL.PF [UR6] ;  /* 0x00000000060079b9 */ /* 0x0001e40008040000 */
[----:B------:R0:W-:Y:S02]  /*0110*/  UTMACCTL.PF [UR4] ;  /* 0x00000000040079b9 */ /* 0x0001e40008040000 */
[----:B0-----:R-:W-:Y:S01]  /*0120*/  NOP ;  /* 0x0000000000007918 */ /* 0x001fe20000000000 */
.L_x_1:
[----:B------:R-:W-:Y:S05]  /*0130*/  BSYNC B0 ;  /* 0x0000000000007941 */ /* 0x000fea0003800000 */
.L_x_0:
[----:B------:R-:W0:Y:S02]  /*0140*/  SHFL.IDX PT, R3, R0, RZ, 0x1f ;  /* 0x00001fff00037589 */ /* 0x000e2400000e0000 */
[----:B0-----:R-:W-:-:S13]  /*0150*/  ISETP.NE.AND P0, PT, R3, RZ, PT ;  /* 0x000000ff0300720c */ /* 0x001fda0003f05270 */
[----:B------:R-:W-:Y:S05]  /*0160*/  @P0 BRA `(.L_x_2) ;  /* 0x0000000000500947 */ /* 0x000fea0003800000 */
[----:B------:R-:W0:Y:S01]  /*0170*/  S2UR UR8, SR_CgaCtaId ;  /* 0x00000000000879c3 */ /* 0x000e220000008800 */
[----:B------:R-:W-:Y:S01]  /*0180*/  UMOV UR4, 0x400 ;  /* 0x0000040000047882 */ /* 0x000fe20000000000 */
[----:B------:R-:W-:Y:S01]  /*0190*/  UMOV UR5, 0x1 ;  /* 0x0000000100057882 */ /* 0x000fe20000000000 */
[----:B------:R-:W-:Y:S01]  /*01a0*/  UMOV UR6, 0x80 ;  /* 0x0000008000067882 */ /* 0x000fe20000000000 */
[----:B------:R-:W-:Y:S01]  /*01b0*/  ELECT P0, URZ, PT ;  /* 0x00000000003f782f */ /* 0x000fe20003800000 */
[----:B------:R-:W-:-:S04]  /*01c0*/  UIADD3 UR6, -UR6, 0x100000, URZ ;  /* 0x0010000006067890 */ /* 0x000fc8000fffe13f */
[----:B------:R-:W-:Y:S02]  /*01d0*/  USHF.L.U32 UR7, UR6, 0xb, URZ ;  /* 0x0000000b06077899 */ /* 0x000fe4000800063f */
[----:B------:R-:W-:Y:S02]  /*01e0*/  USHF.L.U32 UR6, UR6, 0x1, URZ ;  /* 0x0000000106067899 */ /* 0x000fe4000800063f */
[----:B0-----:R-:W-:Y:S02]  /*01f0*/  ULEA UR8, UR8, UR4, 0x18 ;  /* 0x0000000408087291 */ /* 0x001fe4000f8ec03f */
[----:B------:R-:W-:-:S04]  /*0200*/  UIADD3 UR4, -UR5, 0x100000, URZ ;  /* 0x0010000005047890 */ /* 0x000fc8000fffe13f */
[----:B------:R-:W-:Y:S02]  /*0210*/  USHF.L.U32 UR5, UR4, 0xb, URZ ;  /* 0x0000000b04057899 */ /* 0x000fe4000800063f */
[----:B------:R-:W-:Y:S01]  /*0220*/  USHF.L.U32 UR4, UR4, 0x1, URZ ;  /* 0x0000000104047899 */ /* 0x000fe2000800063f */
[----:B------:R-:W0:Y:S11]  /*0230*/  FENCE.VIEW.ASYNC.S ;  /* 0x00000000000073c6 */ /* 0x000e360000000000 */
[----:B0-----:R0:W1:Y:S01]  /*0240*/  SYNCS.EXCH.64 URZ, [UR8], UR4 ;  /* 0x00000004083f75b2 */ /* 0x0010620008000100 */
[----:B------:R0:W2:Y:S01]  /*0250*/  SYNCS.EXCH.64 URZ, [UR8+0x18], UR6 ;  /* 0x00001806083f75b2 */ /* 0x0000a20008000100 */
[----:B------:R0:W3:Y:S01]  /*0260*/  SYNCS.EXCH.64 URZ, [UR8+0x8], UR4 ;  /* 0x00000804083f75b2 */ /* 0x0000e20008000100 */
[----:B------:R0:W4:Y:S01]  /*0270*/  SYNCS.EXCH.64 URZ, [UR8+0x20], UR6 ;  /* 0x00002006083f75b2 */ /* 0x0001220008000100 */
[----:B------:R0:W0:Y:S01]  /*0280*/  SYNCS.EXCH.64 URZ, [UR8+0x10], UR4 ;  /* 0x00001004083f75b2 */ /* 0x0000220008000100 */
[----:B------:R0:W0:Y:S01]  /*0290*/  SYNCS.EXCH.64 URZ, [UR8+0x28], UR6 ;  /* 0x00002806083f75b2 */ /* 0x0000220008000100 */
[----:B------:R-:W-:Y:S01]  /*02a0*/  NOP ;  /* 0x0000000000007918 */ /* 0x000fe20000000000 */
.L_x_2:
[----:B------:R-:W5:Y:S01]  /*02b0*/  SHFL.IDX PT, R6, R0, RZ, 0x1f ;  /* 0x00001fff00067589 */ /* 0x000f6200000e0000 */
[----:B------:R-:W-:Y:S01]  /*02c0*/  ELECT P0, URZ, PT ;  /* 0x00000000003f782f */ /* 0x000fe20003800000 */
[----:B------:R-:W-:Y:S01]  /*02d0*/  NOP ;  /* 0x0000000000007918 */ /* 0x000fe20000000000 */
[----:B------:R-:W-:Y:S01]  /*02e0*/  ELECT P1, URZ, PT ;  /* 0x00000000003f782f */ /* 0x000fe20003820000 */
[----:B------:R-:W1:Y:S01]  /*02f0*/  SHFL.IDX PT, R3, R0, RZ, 0x1f ;  /* 0x00001fff00037589 */ /* 0x000e6200000e0000 */
[----:B0-----:R-:W-:Y:S01]  /*0300*/  UMOV UR4, 0x20 ;  /* 0x0000002000047882 */ /* 0x001fe20000000000 */
[----:B------:R-:W-:Y:S01]  /*0310*/  UMOV UR11, 0x80 ;  /* 0x00000080000b7882 */ /* 0x000fe20000000000 */
[----:B------:R-:W-:Y:S01]  /*0320*/  NOP ;  /* 0x0000000000007918 */ /* 0x000fe20000000000 */
[----:B------:R-:W0:Y:S01]  /*0330*/  SHFL.IDX PT, R5, R5, RZ, 0x1f ;  /* 0x00001fff05057589 */ /* 0x000e2200000e0000 */
[C---:B------:R-:W-:Y:S01]  /*0340*/  VIADD R31, R7.reuse, 0xffffffff ;  /* 0xffffffff071f7836 */ /* 0x040fe20000000000 */
[----:B------:R-:W-:Y:S01]  /*0350*/  ULDC.64 UR48, c[0x0][0x208] ;  /* 0x0000820000307ab9 */ /* 0x000fe20000000a00 */
[----:B------:R-:W-:-:S03]  /*0360*/  ISETP.NE.AND P2, PT, R7, RZ, PT ;  /* 0x000000ff0700720c */ /* 0x000fc60003f45270 */
[----:B------:R-:W-:Y:S02]  /*0370*/  ISETP.GE.U32.AND P3, PT, R31, 0x2, PT ;  /* 0x000000021f00780c */ /* 0x000fe40003f66070 */
[----:B-----5:R-:W-:Y:S02]  /*0380*/  ISETP.NE.OR P0, PT, R6, RZ, !P0 ;  /* 0x000000ff0600720c */ /* 0x020fe40004705670 */
[----:B-1----:R-:W-:Y:S02]  /*0390*/  ISETP.NE.OR P1, PT, R3, RZ, !P1 ;  /* 0x000000ff0300720c */ /* 0x002fe40004f25670 */
[----:B------:R-:W-:Y:S02]  /*03a0*/  SHF.R.S32.HI R3, RZ, 0x1f, R2 ;  /* 0x0000001fff037819 */ /* 0x000fe40000011402 */
[----:B0-----:R-:W-:Y:S02]  /*03b0*/  R2UR UR43, R5 ;  /* 0x00000000052b72ca */ /* 0x001fe400000e0000 */
[----:B------:R-:W-:-:S05]  /*03c0*/  LEA.HI R3, R3, R2, RZ, 0x2 ;  /* 0x0000000203037211 */ /* 0x000fca00078f10ff */
[----:B------:R-:W-:Y:S01]  /*03d0*/  VOTEU.ALL UP0, P0 ;  /* 0x00000000003f7886 */ /* 0x000fe20000000000 */
[----:B------:R-:W-:Y:S01]  /*03e0*/  LOP3.LUT R3, R3, 0xfffffffc, RZ, 0xc0, !PT ;  /* 0xfffffffc03037812 */ /* 0x000fe200078ec0ff */
[----:B------:R-:W-:-:S03]  /*03f0*/  VOTEU.ALL UP1, P1 ;  /* 0x00000000003f7886 */ /* 0x000fc60000820000 */
[----:B------:R-:W0:Y:S01]  /*0400*/  @!UP0 S2UR UR7, SR_CgaCtaId ;  /* 0x00000000000789c3 */ /* 0x000e220000008800 */
[----:B------:R-:W-:Y:S01]  /*0410*/  @!UP0 UMOV UR6, 0x400 ;  /* 0x0000040000068882 */ /* 0x000fe20000000000 */
[----:B------:R-:W-:-:S04]  /*0420*/  @!UP0 UIADD3 UR4, -UR4, 0x100000, URZ ;  /* 0x0010000004048890 */ /* 0x000fc8000fffe13f */
[----:B------:R-:W-:Y:S02]  /*0430*/  @!UP0 USHF.L.U32 UR5, UR4, 0xb, URZ ;  /* 0x0000000b04058899 */ /* 0x000fe4000800063f */
[----:B------:R-:W-:Y:S01]  /*0440*/  @!UP0 USHF.L.U32 UR4, UR4, 0x1, URZ ;  /* 0x0000000104048899 */ /* 0x000fe2000800063f */
[----:B------:R-:W-:Y:S01]  /*0450*/  IMAD.IADD R14, R2, 0x1, -R3 ;  /* 0x00000001020e7824 */ /* 0x000fe200078e0a03 */
[----:B------:R-:W-:Y:S01]  /*0460*/  @!UP1 UMOV UR9, 0x400 ;  /* 0x0000040000099882 */ /* 0x000fe20000000000 */
[----:B------:R-:W-:Y:S01]  /*0470*/  VOTEU.ALL UP2, P1 ;  /* 0x00000000003f7886 */ /* 0x000fe20000840000 */
[----:B------:R-:W-:Y:S01]  /*0480*/  VOTEU.ALL UP3, P1 ;  /* 0x00000000003f7886 */ /* 0x000fe20000860000 */
[----:B------:R-:W-:Y:S01]  /*0490*/  VOTEU.ALL UP4, P1 ;  /* 0x00000000003f7886 */ /* 0x000fe20000880000 */
[----:B------:R-:W1:Y:S01]  /*04a0*/  @!UP1 S2UR UR10, SR_CgaCtaId ;  /* 0x00000000000a99c3 */ /* 0x000e620000008800 */
[----:B------:R-:W-:Y:S01]  /*04b0*/  VOTEU.ALL UP5, P1 ;  /* 0x00000000003f7886 */ /* 0x000fe200008a0000 */
[----:B------:R-:W-:-:S04]  /*04c0*/  SHF.R.S32.HI R3, RZ, 0x1f, R4 ;  /* 0x0000001fff037819 */ /* 0x000fc80000011404 */
[----:B------:R-:W-:-:S04]  /*04d0*/  LEA.HI R3, R3, R4, RZ, 0x7 ;  /* 0x0000000403037211 */ /* 0x000fc800078f38ff */
[----:B------:R-:W-:-:S05]  /*04e0*/  LOP3.LUT R3, R3, 0xffffff80, RZ, 0xc0, !PT ;  /* 0xffffff8003037812 */ /* 0x000fca00078ec0ff */
[----:B------:R-:W-:Y:S01]  /*04f0*/  IMAD.IADD R5, R4, 0x1, -R3 ;  /* 0x0000000104057824 */ /* 0x000fe200078e0a03 */
[----:B0-----:R-:W-:Y:S02]  /*0500*/  @!UP0 ULEA UR8, UR7, UR6, 0x18 ;  /* 0x0000000607088291 */ /* 0x001fe4000f8ec03f */
[----:B------:R-:W-:-:S04]  /*0510*/  @!UP1 UIADD3 UR6, -UR11, 0x100000, URZ ;  /* 0x001000000b069890 */ /* 0x000fc8000fffe13f */
[----:B------:R-:W-:Y:S02]  /*0520*/  @!UP1 USHF.L.U32 UR7, UR6, 0xb, URZ ;  /* 0x0000000b06079899 */ /* 0x000fe4000800063f */
[----:B------:R-:W-:Y:S01]  /*0530*/  @!UP1 USHF.L.U32 UR6, UR6, 0x1, URZ ;  /* 0x0000000106069899 */ /* 0x000fe2000800063f */
[----:B------:R-:W-:Y:S01]  /*0540*/  VOTEU.ALL UP0, P0 ;  /* 0x00000000003f7886 */ /* 0x000fe20000000000 */
[----:B-1----:R-:W-:Y:S01]  /*0550*/  @!UP1 ULEA UR9, UR10, UR9, 0x18 ;  /* 0x000000090a099291 */ /* 0x002fe2000f8ec03f */
[----:B------:R-:W-:Y:S02]  /*0560*/  VOTEU.ALL UP1, P0 ;  /* 0x00000000003f7886 */ /* 0x000fe40000020000 */
[----:B------:R-:W-:Y:S01]  /*0570*/  ULDC.64 UR10, c[0x0][0x598] ;  /* 0x00016600000a7ab9 */ /* 0x000fe20000000a00 */
[----:B------:R-:W-:Y:S01]  /*0580*/  ISETP.NE.AND P0, PT, R14, 0x3, PT ;  /* 0x000000030e00780c */ /* 0x000fe20003f05270 */
[----:B------:R-:W0:Y:S02]  /*0590*/  FENCE.VIEW.ASYNC.S ;  /* 0x00000000000073c6 */ /* 0x000e240000000000 */
[----:B0-----:R0:W2:Y:S01]  /*05a0*/  @!UP0 SYNCS.EXCH.64 URZ, [UR8+0x60], UR4 ;  /* 0x00006004083f85b2 */ /* 0x0010a20008000100 */
[----:B------:R-:W-:-:S02]  /*05b0*/  ISETP.NE.U32.AND P1, PT, RZ, UR10, PT ;  /* 0x0000000aff007c0c */ /* 0x000fc4000bf25070 */
[----:B------:R-:W-:Y:S02]  /*05c0*/  ISETP.EQ.OR P0, PT, R14, RZ, !P0 ;  /* 0x000000ff0e00720c */ /* 0x000fe40004702670 */
[----:B------:R-:W-:Y:S02]  /*05d0*/  ISETP.NE.AND.EX P1, PT, RZ, UR11, PT, P1 ;  /* 0x0000000bff007c0c */ /* 0x000fe4000bf25310 */
[----:B------:R-:W-:-:S04]  /*05e0*/  ISETP.EQ.AND P0, PT, R7, RZ, P0 ;  /* 0x000000ff0700720c */ /* 0x000fc80000702270 */
[----:B------:R-:W-:-:S04]  /*05f0*/  SEL R23, RZ, 0x1, !P0 ;  /* 0x00000001ff177807 */ /* 0x000fc80004000000 */
[----:B------:R-:W-:Y:S01]  /*0600*/  SEL R23, R23, 0x2, P3 ;  /* 0x0000000217177807 */ /* 0x000fe20001800000 */
[----:B------:R0:W2:Y:S01]  /*0610*/  @!UP1 SYNCS.EXCH.64 URZ, [UR8+0x68], UR4 ;  /* 0x00006804083f95b2 */ /* 0x0000a20008000100 */
[----:B------:R-:W-:Y:S01]  /*0620*/  NOP ;  /* 0x0000000000007918 */ /* 0x000fe20000000000 */
[----:B------:R0:W2:Y:S01]  /*0630*/  @!UP2 SYNCS.EXCH.64 URZ, [UR9+0x40], UR6 ;  /* 0x00004006093fa5b2 */ /* 0x0000a20008000100 */
[----:B------:R0:W2:Y:S01]  /*0640*/  @!UP3 SYNCS.EXCH.64 URZ, [UR9+0x48], UR6 ;  /* 0x00004806093fb5b2 */ /* 0x0000a20008000100 */
[----:B------:R0:W2:Y:S01]  /*0650*/  @!UP4 SYNCS.EXCH.64 URZ, [UR9+0x50], UR6 ;  /* 0x00005006093fc5b2 */ /* 0x0000a20008000100 */
[----:B------:R0:W2:Y:S01]  /*0660*/  @!UP5 SYNCS.EXCH.64 URZ, [UR9+0x58], UR6 ;  /* 0x00005806093fd5b2 */ /* 0x0000a20008000100 */
[----:B------:R-:W-:Y:S01]  /*0670*/  NOP ;  /* 0x0000000000007918 */ /* 0x000fe20000000000 */
[----:B--234-:R-:W-:Y:S06]  /*0680*/  BAR.SYNC.DEFER_BLOCKING 0x0 ;  /* 0x0000000000007b1d */ /* 0x01cfec0000010000 */
[----:B0-----:R-:W-:Y:S05]  /*0690*/  @!P1 BRA `(.L_x_3) ;  /* 0x00000000001c9947 */ /* 0x001fea0003800000 */
[----:B------:R-:W0:Y:S02]  /*06a0*/  LDC.64 R2, c[0x0][0x598] ;  /* 0x00016600ff027b82 */ /* 0x000e240000000a00 */
[----:B0-----:R-:W2:Y:S02]  /*06b0*/  LDG.E.64 R2, desc[UR48][R2.64] ;  /* 0x0000003002027981 */ /* 0x001ea4000c1e1b00 */
[----:B--2---:R-:W-:-:S04]  /*06c0*/  ISETP.NE.U32.AND P0, PT, R2, RZ, PT ;  /* 0x000000ff0200720c */ /* 0x004fc80003f05070 */
[----:B------:R-:W-:-:S13]  /*06d0*/  ISETP.NE.AND.EX P0, PT, R3, RZ, PT, P0 ;  /* 0x000000ff0300720c */ /* 0x000fda0003f05300 */
[----:B------:R-:W-:Y:S05]  /*06e0*/  @!P0 BRA `(.L_x_3) ;  /* 0x0000000000088947 */ /* 0x000fea0003800000 */
[----:B------:R1:W5:Y:S01]  /*06f0*/  LD.E R56, desc[UR48][R2.64] ;  /* 0x0000003002387980 */ /* 0x000362000c101900 */
[----:B------:R-:W-:Y:S05]  /*0700*/  BRA `(.L_x_4) ;  /* 0x0000000000247947 */ /* 0x000fea0003800000 */
.L_x_3:
[----:B------:R-:W-:Y:S02]  /*0710*/  ULDC.64 UR4, c[0x0][0x588] ;  /* 0x0001620000047ab9 */ /* 0x000fe40000000a00 */
[----:B------:R-:W-:-:S04]  /*0720*/  ISETP.NE.U32.AND P0, PT, RZ, UR4, PT ;  /* 0x00000004ff007c0c */ /* 0x000fc8000bf05070 */
[----:B------:R-:W-:-:S13]  /*0730*/  ISETP.NE.AND.EX P0, PT, RZ, UR5, PT, P0 ;  /* 0x00000005ff007c0c */ /* 0x000fda000bf05300 */
[----:B------:R-:W-:Y:S05]  /*0740*/  @!P0 BRA `(.L_x_5) ;  /* 0x00000000000c8947 */ /* 0x000fea0003800000 */
[----:B------:R-:W0:Y:S02]  /*0750*/  LDC.64 R56, c[0x0][0x588] ;  /* 0x00016200ff387b82 */ /* 0x000e240000000a00 */
[----:B0-----:R0:W5:Y:S01]  /*0760*/  LDG.E R56, desc[UR48][R56.64] ;  /* 0x0000003038387981 */ /* 0x001162000c1e1900 */
[----:B------:R-:W-:Y:S05]  /*0770*/  BRA `(.L_x_4) ;  /* 0x0000000000087947 */ /* 0x000fea0003800000 */
.L_x_5:
[----:B------:R-:W-:Y:S02]  /*0780*/  ULDC UR4, c[0x0][0x580] ;  /* 0x0001600000047ab9 */ /* 0x000fe40000000800 */
[----:B------:R-:W-:-:S07]  /*0790*/  IMAD.U32 R56, RZ, RZ, UR4 ;  /* 0x00000004ff387e24 */ /* 0x000fce000f8e00ff */
.L_x_4:
[----:B------:R-:W-:Y:S02]  /*07a0*/  ULDC.64 UR4, c[0x0][0x5a0] ;  /* 0x0001680000047ab9 */ /* 0x000fe40000000a00 */
[----:B------:R-:W-:-:S04]  /*07b0*/  ISETP.NE.U32.AND P0, PT, RZ, UR4, PT ;  /* 0x00000004ff007c0c */ /* 0x000fc8000bf05070 */
[----:B------:R-:W-:-:S13]  /*07c0*/  ISETP.NE.AND.EX P0, PT, RZ, UR5, PT, P0 ;  /* 0x00000005ff007c0c */ /* 0x000fda000bf05300 */
[----:B------:R-:W-:Y:S05]  /*07d0*/  @!P0 BRA `(.L_x_6) ;  /* 0x00000000001c8947 */ /* 0x000fea0003800000 */
[----:B-1----:R-:W1:Y:S02]  /*07e0*/  LDC.64 R2, c[0x0][0x5a0] ;  /* 0x00016800ff027b82 */ /* 0x002e640000000a00 */
[----:B-1----:R-:W2:Y:S02]  /*07f0*/  LDG.E.64 R2, desc[UR48][R2.64] ;  /* 0x0000003002027981 */ /* 0x002ea4000c1e1b00 */
[----:B--2---:R-:W-:-:S04]  /*0800*/  ISETP.NE.U32.AND P0, PT, R2, RZ, PT ;  /* 0x000000ff0200720c */ /* 0x004fc80003f05070 */
[----:B------:R-:W-:-:S13]  /*0810*/  ISETP.NE.AND.EX P0, PT, R3, RZ, PT, P0 ;  /* 0x000000ff0300720c */ /* 0x000fda0003f05300 */
[----:B------:R-:W-:Y:S05]  /*0820*/  @!P0 BRA `(.L_x_6) ;  /* 0x0000000000088947 */ /* 0x000fea0003800000 */
[----:B0-----:R2:W5:Y:S01]  /*0830*/  LD.E R57, desc[UR48][R2.64] ;  /* 0x0000003002397980 */ /* 0x001562000c101900 */
[----:B------:R-:W-:Y:S05]  /*0840*/  BRA `(.L_x_7) ;  /* 0x0000000000247947 */ /* 0x000fea0003800000 */
.L_x_6:
[----:B------:R-:W-:Y:S02]  /*0850*/  ULDC.64 UR4, c[0x0][0x590] ;  /* 0x0001640000047ab9 */ /* 0x000fe40000000a00 */
[----:B------:R-:W-:-:S04]  /*0860*/  ISETP.NE.U32.AND P0, PT, RZ, UR4, PT ;  /* 0x00000004ff007c0c */ /* 0x000fc8000bf05070 */
[----:B------:R-:W-:-:S13]  /*0870*/  ISETP.NE.AND.EX P0, PT, RZ, UR5, PT, P0 ;  /* 0x00000005ff007c0c */ /* 0x000fda000bf05300 */
[----:B------:R-:W-:Y:S05]  /*0880*/  @!P0 BRA `(.L_x_8) ;  /* 0x00000000000c8947 */ /* 0x000fea0003800000 */
[----:B-1----:R-:W0:Y:S02]  /*0890*/  LDC.64 R2, c[0x0][0x590] ;  /* 0x00016400ff027b82 */ /* 0x002e240000000a00 */
[----:B0-----:R0:W5:Y:S01]  /*08a0*/  LDG.E R57, desc[UR48][R2.64] ;  /* 0x0000003002397981 */ /* 0x001162000c1e1900 */
[----:B------:R-:W-:Y:S05]  /*08b0*/  BRA `(.L_x_7) ;  /* 0x0000000000087947 */ /* 0x000fea0003800000 */
.L_x_8:
[----:B------:R-:W-:Y:S02]  /*08c0*/  ULDC UR4, c[0x0][0x584] ;  /* 0x0001610000047ab9 */ /* 0x000fe40000000800 */
[----:B0-----:R-:W-:-:S07]  /*08d0*/  IMAD.U32 R57, RZ, RZ, UR4 ;  /* 0x00000004ff397e24 */ /* 0x001fce000f8e00ff */
.L_x_7:
[----:B012---:R-:W0:Y:S01]  /*08e0*/  LDC R2, c[0x0][0x65c] ;  /* 0x00019700ff027b82 */ /* 0x007e220000000800 */
[----:B------:R-:W1:Y:S01]  /*08f0*/  S2R R15, SR_CTAID.Y ;  /* 0x00000000000f7919 */ /* 0x000e620000002600 */
[----:B------:R-:W-:Y:S01]  /*0900*/  ULDC UR6, c[0x0][0x28c] ;  /* 0x0000a30000067ab9 */ /* 0x000fe20000000800 */
[----:B------:R-:W-:Y:S01]  /*0910*/  ISETP.NE.AND P0, PT, R7, 0x2, PT ;  /* 0x000000020700780c */ /* 0x000fe20003f05270 */
[----:B------:R-:W-:Y:S01]  /*0920*/  UIADD3 UR6, UR6, 0x7f, URZ ;  /* 0x0000007f06067890 */ /* 0x000fe2000fffe03f */
[----:B------:R-:W2:Y:S01]  /*0930*/  S2R R6, SR_CTAID.X ;  /* 0x0000000000067919 */ /* 0x000ea20000002500 */
[----:B------:R-:W-:Y:S01]  /*0940*/  UMOV UR36, URZ ;  /* 0x0000003f00247c82 */ /* 0x000fe20008000000 */
[----:B------:R-:W-:Y:S01]  /*0950*/  UMOV UR38, URZ ;  /* 0x0000003f00267c82 */ /* 0x000fe20008000000 */
[----:B------:R-:W-:Y:S01]  /*0960*/  USHF.R.S32.HI UR7, URZ, 0x1f, UR6 ;  /* 0x0000001f3f077899 */ /* 0x000fe20008011406 */
[----:B------:R-:W-:-:S03]  /*0970*/  ULDC.64 UR8, c[0x0][0x650] ;  /* 0x0001940000087ab9 */ /* 0x000fc60000000a00 */
[----:B------:R-:W-:-:S04]  /*0980*/  ULEA.HI UR7, UR7, UR6, URZ, 0x7 ;  /* 0x0000000607077291 */ /* 0x000fc8000f8f383f */
[----:B------:R-:W-:Y:S01]  /*0990*/  USHF.R.S32.HI UR37, URZ, 0x7, UR7 ;  /* 0x000000073f257899 */ /* 0x000fe20008011407 */
[----:B0-----:R-:W-:-:S13]  /*09a0*/  ISETP.NE.AND P1, PT, R2, 0x1, PT ;  /* 0x000000010200780c */ /* 0x001fda0003f25270 */
[----:B------:R-:W2:Y:S01]  /*09b0*/  @P1 LDC R17, c[0x0][0x10] ;  /* 0x00000400ff111b82 */ /* 0x000ea20000000800 */
[----:B-1----:R-:W-:Y:S02]  /*09c0*/  @P1 IMAD.MOV.U32 R8, RZ, RZ, R15 ;  /* 0x000000ffff081224 */ /* 0x002fe400078e000f */
[----:B------:R-:W-:Y:S02]  /*09d0*/  @P1 IMAD.MOV.U32 R9, RZ, RZ, RZ ;  /* 0x000000ffff091224 */ /* 0x000fe400078e00ff */
[----:B------:R-:W-:-:S03]  /*09e0*/  @P1 IMAD.MOV.U32 R7, RZ, RZ, RZ ;  /* 0x000000ffff071224 */ /* 0x000fc600078e00ff */
[----:B------:R-:W0:Y:S01]  /*09f0*/  @!P1 LDC R3, c[0x0][0xc] ;  /* 0x00000300ff039b82 */ /* 0x000e220000000800 */
[----:B------:R-:W-:Y:S01]  /*0a00*/  ULDC UR4, c[0x0][0xc] ;  /* 0x0000030000047ab9 */ /* 0x000fe20000000800 */
[----:B------:R-:W-:Y:S02]  /*0a10*/  ULDC UR5, c[0x0][0x10] ;  /* 0x0000040000057ab9 */ /* 0x000fe40000000800 */
[----:B------:R-:W-:-:S04]  /*0a20*/  UIMAD.WIDE.U32 UR4, UR4, UR5, URZ ;  /* 0x00000005040472a5 */ /* 0x000fc8000f8e003f */
[----:B------:R-:W1:Y:S01]  /*0a30*/  LDC R0, c[0x0][0x14] ;  /* 0x00000500ff007b82 */ /* 0x000e620000000800 */
[----:B--2---:R-:W-:-:S04]  /*0a40*/  @P1 IMAD.WIDE.U32 R16, R6, R17, R8 ;  /* 0x0000001106101225 */ /* 0x004fc800078e0008 */
[----:B------:R-:W-:Y:S02]  /*0a50*/  @P1 IMAD.IADD R17, R17, 0x1, R7 ;  /* 0x0000000111111824 */ /* 0x000fe400078e0207 */
[----:B------:R-:W-:Y:S02]  /*0a60*/  IMAD.MOV.U32 R7, RZ, RZ, RZ ;  /* 0x000000ffff077224 */ /* 0x000fe400078e00ff */
[----:B0-----:R-:W-:-:S04]  /*0a70*/  @!P1 IMAD.WIDE.U32 R8, R3, R15, R6 ;  /* 0x0000000f03089225 */ /* 0x001fc800078e0006 */
[----:B------:R-:W-:Y:S02]  /*0a80*/  @!P1 IMAD.MOV.U32 R16, RZ, RZ, R8 ;  /* 0x000000ffff109224 */ /* 0x000fe400078e0008 */
[----:B-1----:R-:W-:-:S04]  /*0a90*/  IMAD.WIDE.U32 R10, R0, UR4, RZ ;  /* 0x00000004000a7c25 */ /* 0x002fc8000f8e00ff */
[----:B------:R-:W-:Y:S01]  /*0aa0*/  IMAD R3, R0, UR5, RZ ;  /* 0x0000000500037c24 */ /* 0x000fe2000f8e02ff */
[----:B------:R0:W-:Y:S01]  /*0ab0*/  STL.64 [R1], R10 ;  /* 0x0000000a01007387 */ /* 0x0001e20000100a00 */
[----:B------:R-:W-:Y:S02]  /*0ac0*/  @!P1 IMAD.MOV.U32 R17, RZ, RZ, R9 ;  /* 0x000000ffff119224 */ /* 0x000fe400078e0009 */
[----:B------:R-:W-:Y:S01]  /*0ad0*/  IMAD.IADD R0, R11, 0x1, R3 ;  /* 0x000000010b007824 */ /* 0x000fe200078e0203 */
[----:B------:R-:W-:Y:S06]  /*0ae0*/  @P0 BRA `(.L_x_9) ;  /* 0x0000000000200947 */ /* 0x000fec0003800000 */
[----:B------:R-:W-:Y:S01]  /*0af0*/  UISETP.GE.U32.AND UP0, UPT, UR37, 0x3, UPT ;  /* 0x000000032500788c */ /* 0x000fe2000bf06070 */
[----:B------:R-:W-:Y:S01]  /*0b00*/  IADD3 R16, P0, R16, R10, RZ ;  /* 0x0000000a10107210 */ /* 0x000fe20007f1e0ff */
[----:B------:R-:W-:Y:S01]  /*0b10*/  UIMAD.WIDE.U32 UR4, UR37, -0x55555555, URZ ;  /* 0xaaaaaaab250478a5 */ /* 0x000fe2000f8e003f */
[----:B------:R-:W-:-:S03]  /*0b20*/  UMOV UR38, URZ ;  /* 0x0000003f00267c82 */ /* 0x000fc60008000000 */
[----:B------:R-:W-:Y:S01]  /*0b30*/  USHF.R.U32.HI UR4, URZ, 0x1, UR5 ;  /* 0x000000013f047899 */ /* 0x000fe20008011605 */
[----:B------:R-:W-:-:S03]  /*0b40*/  IMAD.X R17, R0, 0x1, R17, P0 ;  /* 0x0000000100117824 */ /* 0x000fc600000e0611 */
[----:B------:R-:W-:Y:S02]  /*0b50*/  UIMAD UR36, UR4, -0x3, UR37 ;  /* 0xfffffffd042478a4 */ /* 0x000fe4000f8e0225 */
[----:B------:R-:W-:-:S12]  /*0b60*/  @UP0 ULOP3.LUT UR38, UR4, 0x1, URZ, 0xc0, !UPT ;  /* 0x0000000104260892 */ /* 0x000fd8000f8ec03f */
.L_x_9:
[----:B------:R-:W-:Y:S01]  /*0b70*/  ISETP.GE.U32.AND P0, PT, R16, UR8, PT ;  /* 0x0000000810007c0c */ /* 0x000fe2000bf06070 */
[----:B------:R-:W-:Y:S01]  /*0b80*/  IMAD.MOV.U32 R22, RZ, RZ, -0x1 ;  /* 0xffffffffff167424 */ /* 0x000fe200078e00ff */
[----:B------:R-:W-:Y:S01]  /*0b90*/  PRMT R3, RZ, 0x7610, R3 ;  /* 0x00007610ff037816 */ /* 0x000fe20000000003 */
[----:B------:R-:W-:Y:S01]  /*0ba0*/  IMAD.MOV.U32 R18, RZ, RZ, -0x1 ;  /* 0xffffffffff127424 */ /* 0x000fe200078e00ff */
[----:B------:R-:W-:Y:S01]  /*0bb0*/  ISETP.GE.U32.AND.EX P0, PT, R17, UR9, PT, P0 ;  /* 0x0000000911007c0c */ /* 0x000fe2000bf06100 */
[----:B------:R-:W-:-:S12]  /*0bc0*/  IMAD.MOV.U32 R19, RZ, RZ, -0x1 ;  /* 0xffffffffff137424 */ /* 0x000fd800078e00ff */
[----:B------:R-:W-:Y:S05]  /*0bd0*/  @P0 BRA `(.L_x_10) ;  /* 0x0000000400580947 */ /* 0x000fea0003800000 */
[----:B------:R-:W1:Y:S01]  /*0be0*/  LDC.64 R20, c[0x0][0x628] ;  /* 0x00018a00ff147b82 */ /* 0x000e620000000a00 */
[----:B------:R-:W-:Y:S02]  /*0bf0*/  IMAD.MOV.U32 R8, RZ, RZ, R16 ;  /* 0x000000ffff087224 */ /* 0x000fe400078e0010 */
[----:B------:R-:W-:-:S05]  /*0c00*/  IMAD.MOV.U32 R9, RZ, RZ, R17 ;  /* 0x000000ffff097224 */ /* 0x000fca00078e0011 */
[----:B------:R-:W2:Y:S08]  /*0c10*/  LDC R18, c[0x0][0x630] ;  /* 0x00018c00ff127b82 */ /* 0x000eb00000000800 */
[----:B------:R-:W3:Y:S01]  /*0c20*/  LDC.64 R24, c[0x0][0x620] ;  /* 0x00018800ff187b82 */ /* 0x000ee20000000a00 */
[----:B-1----:R-:W-:-:S04]  /*0c30*/  ISETP.NE.U32.AND P0, PT, R20, RZ, PT ;  /* 0x000000ff1400720c */ /* 0x002fc80003f05070 */
[----:B------:R-:W-:-:S13]  /*0c40*/  ISETP.NE.AND.EX P0, PT, R21, RZ, PT, P0 ;  /* 0x000000ff1500720c */ /* 0x000fda0003f05300 */
[----:B--23--:R-:W-:Y:S05]  /*0c50*/  @!P0 BRA `(.L_x_11) ;  /* 0x0000000000288947 */ /* 0x00cfea0003800000 */
[----:B------:R-:W1:Y:S02]  /*0c60*/  LDC R3, c[0x0][0x634] ;  /* 0x00018d00ff037b82 */ /* 0x000e640000000800 */
[----:B-1----:R-:W-:-:S05]  /*0c70*/  IADD3 R3, P0, R16, R3, RZ ;  /* 0x0000000310037210 */ /* 0x002fca0007f1e0ff */
[----:B------:R-:W-:-:S04]  /*0c80*/  IMAD.X R19, RZ, RZ, R17, P0 ;  /* 0x000000ffff137224 */ /* 0x000fc800000e0611 */
[----:B------:R-:W-:-:S04]  /*0c90*/  IMAD.WIDE.U32 R8, R19, R20, RZ ;  /* 0x0000001413087225 */ /* 0x000fc800078e00ff */
[----:B0-----:R-:W-:-:S04]  /*0ca0*/  IMAD.WIDE.U32 R10, P0, R3, R21, R8 ;  /* 0x00000015030a7225 */ /* 0x001fc80007800008 */
[----:B------:R-:W-:-:S04]  /*0cb0*/  IMAD.WIDE.U32 R8, R3, R20, RZ ;  /* 0x0000001403087225 */ /* 0x000fc800078e00ff */
[----:B------:R-:W-:Y:S01]  /*0cc0*/  IMAD.X R13, RZ, RZ, RZ, P0 ;  /* 0x000000ffff0d7224 */ /* 0x000fe200000e06ff */
[----:B------:R-:W-:Y:S01]  /*0cd0*/  IADD3 RZ, P0, R9, R10, RZ ;  /* 0x0000000a09ff7210 */ /* 0x000fe20007f1e0ff */
[----:B------:R-:W-:-:S04]  /*0ce0*/  IMAD.MOV.U32 R12, RZ, RZ, R11 ;  /* 0x000000ffff0c7224 */ /* 0x000fc800078e000b */
[----:B------:R-:W-:-:S08]  /*0cf0*/  IMAD.WIDE.U32.X R8, R19, R21, R12, P0 ;  /* 0x0000001513087225 */ /* 0x000fd000000e040c */
.L_x_11:
[-CC-:B------:R-:W-:Y:S01]  /*0d00*/  SHF.R.U64 R30, R8, R18.reuse, R9.reuse ;  /* 0x00000012081e7219 */ /* 0x180fe20000001209 */
[----:B------:R-:W1:Y:S01]  /*0d10*/  LDC R12, c[0x0][0x618] ;  /* 0x00018600ff0c7b82 */ /* 0x000e620000000800 */
[----:B------:R-:W-:Y:S01]  /*0d20*/  SHF.R.U32.HI R7, RZ, R18, R9 ;  /* 0x00000012ff077219 */ /* 0x000fe20000011609 */
[----:B------:R-:W-:Y:S01]  /*0d30*/  ULDC UR4, c[0x0][0x150] ;  /* 0x0000540000047ab9 */ /* 0x000fe20000000800 */
[----:B0-----:R-:W-:Y:S02]  /*0d40*/  IADD3 R11, P0, RZ, -R30, RZ ;  /* 0x8000001eff0b7210 */ /* 0x001fe40007f1e0ff */
[----:B------:R-:W-:-:S03]  /*0d50*/  I2FP.F32.U32 R3, R6 ;  /* 0x0000000600037245 */ /* 0x000fc60000201000 */
[----:B------:R-:W0:Y:S01]  /*0d60*/  LDC.64 R26, c[0x0][0x640] ;  /* 0x00019000ff1a7b82 */ /* 0x000e220000000a00 */
[----:B------:R-:W-:Y:S02]  /*0d70*/  IMAD.X R13, RZ, RZ, ~R7, P0 ;  /* 0x000000ffff0d7224 */ /* 0x000fe400000e0e07 */
[----:B------:R-:W-:Y:S01]  /*0d80*/  FMUL R3, R3, UR4 ;  /* 0x0000000403037c20 */ /* 0x000fe20008400000 */
[----:B------:R-:W-:Y:S01]  /*0d90*/  IMAD.WIDE.U32 R8, R11, R24, R16 ;  /* 0x000000180b087225 */ /* 0x000fe200078e0010 */
[----:B------:R-:W-:-:S03]  /*0da0*/  ULDC UR4, c[0x0][0x154] ;  /* 0x0000550000047ab9 */ /* 0x000fc60000000800 */
[----:B------:R-:W-:Y:S01]  /*0db0*/  IMAD R10, R13, R24, RZ ;  /* 0x000000180d0a7224 */ /* 0x000fe200078e02ff */
[----:B------:R-:W2:Y:S01]  /*0dc0*/  LDC R7, c[0x0][0x144] ;  /* 0x00005100ff077b82 */ /* 0x000ea20000000800 */
[----:B------:R-:W3:Y:S02]  /*0dd0*/  F2I.U32.TRUNC.NTZ R3, R3 ;  /* 0x0000000300037305 */ /* 0x000ee4000020f000 */
[----:B------:R-:W-:-:S04]  /*0de0*/  IMAD R11, R11, R25, R10 ;  /* 0x000000190b0b7224 */ /* 0x000fc800078e020a */
[----:B------:R-:W-:Y:S01]  /*0df0*/  IMAD.IADD R9, R9, 0x1, R11 ;  /* 0x0000000109097824 */ /* 0x000fe200078e020b */
[----:B------:R-:W4:Y:S01]  /*0e00*/  LDC R18, c[0x0][0x608] ;  /* 0x00018200ff127b82 */ /* 0x000f220000000800 */
[----:B------:R-:W-:-:S03]  /*0e10*/  IMAD.MOV.U32 R11, RZ, RZ, -0x1 ;  /* 0xffffffffff0b7424 */ /* 0x000fc600078e00ff */
[-C--:B-1----:R-:W-:Y:S02]  /*0e20*/  SHF.R.U64 R22, R8, R12.reuse, R9 ;  /* 0x0000000c08167219 */ /* 0x082fe40000001209 */
[----:B------:R-:W-:Y:S02]  /*0e30*/  I2FP.F32.U32 R8, R15 ;  /* 0x0000000f00087245 */ /* 0x000fe40000201000 */
[----:B------:R-:W1:Y:S01]  /*0e40*/  LDC R24, c[0x0][0x658] ;  /* 0x00019600ff187b82 */ /* 0x000e620000000800 */
[----:B0-----:R-:W-:Y:S01]  /*0e50*/  ISETP.NE.U32.AND P0, PT, R26, RZ, PT ;  /* 0x000000ff1a00720c */ /* 0x001fe20003f05070 */
[----:B---3--:R-:W-:Y:S01]  /*0e60*/  IMAD.MOV R10, RZ, RZ, -R3 ;  /* 0x000000ffff0a7224 */ /* 0x008fe200078e0a03 */
[----:B------:R-:W-:Y:S01]  /*0e70*/  SHF.R.U32.HI R9, RZ, R12, R9 ;  /* 0x0000000cff097219 */ /* 0x000fe20000011609 */
[----:B------:R-:W-:Y:S01]  /*0e80*/  FMUL R8, R8, UR4 ;  /* 0x0000000408087c20 */ /* 0x000fe20008400000 */
[----:B------:R-:W-:-:S03]  /*0e90*/  ISETP.NE.AND.EX P0, PT, R27, RZ, PT, P0 ;  /* 0x000000ff1b00720c */ /* 0x000fc60003f05300 */
[----:B------:R-:W0:Y:S01]  /*0ea0*/  LDC R20, c[0x0][0x148] ;  /* 0x00005200ff147b82 */ /* 0x000e220000000800 */
[----:B--2---:R-:W-:-:S07]  /*0eb0*/  IMAD R3, R7, R10, R6 ;  /* 0x0000000a07037224 */ /* 0x004fce00078e0206 */
[----:B------:R-:W2:Y:S01]  /*0ec0*/  LDC R21, c[0x0][0x600] ;  /* 0x00018000ff157b82 */ /* 0x000ea20000000800 */
[-CC-:B----4-:R-:W-:Y:S02]  /*0ed0*/  SHF.R.U64 R32, R22, R18.reuse, R9.reuse ;  /* 0x0000001216207219 */ /* 0x190fe40000001209 */
[----:B------:R-:W-:Y:S01]  /*0ee0*/  SHF.R.U32.HI R7, RZ, R18, R9 ;  /* 0x00000012ff077219 */ /* 0x000fe20000011609 */
[----:B------:R-:W-:Y:S01]  /*0ef0*/  IMAD.MOV.U32 R9, RZ, RZ, 0x1 ;  /* 0x00000001ff097424 */ /* 0x000fe200078e00ff */
[----:B------:R3:W4:Y:S03]  /*0f00*/  F2I.U32.TRUNC.NTZ R18, R8 ;  /* 0x0000000800127305 */ /* 0x000726000020f000 */
[----:B------:R-:W0:Y:S01]  /*0f10*/  LDC R25, c[0x0][0x648] ;  /* 0x00019200ff197b82 */ /* 0x000e220000000800 */
[-C--:B-1----:R-:W-:Y:S02]  /*0f20*/  SHF.L.U32 R6, R11, R24.reuse, RZ ;  /* 0x000000180b067219 */ /* 0x082fe400000006ff */
[----:B------:R-:W-:-:S02]  /*0f30*/  SHF.R.U64 R34, R32, R24, R7 ;  /* 0x0000001820227219 */ /* 0x000fc40000001207 */
[----:B------:R-:W-:Y:S02]  /*0f40*/  LOP3.LUT R13, RZ, R6, RZ, 0x33, !PT ;  /* 0x00000006ff0d7212 */ /* 0x000fe400078e33ff */
[-C--:B------:R-:W-:Y:S01]  /*0f50*/  SHF.R.U32.HI R7, RZ, R24.reuse, R7 ;  /* 0x00000018ff077219 */ /* 0x080fe20000011607 */
[----:B------:R-:W1:Y:S01]  /*0f60*/  LDC R29, c[0x0][0x638] ;  /* 0x00018e00ff1d7b82 */ /* 0x000e620000000800 */
[----:B------:R-:W-:Y:S01]  /*0f70*/  SHF.L.U32 R12, R9, R24, RZ ;  /* 0x00000018090c7219 */ /* 0x000fe200000006ff */
[----:B------:R-:W-:-:S06]  /*0f80*/  IMAD.MOV.U32 R6, RZ, RZ, R34 ;  /* 0x000000ffff067224 */ /* 0x000fcc00078e0022 */
[----:B------:R-:W0:Y:S01]  /*0f90*/  LDC R28, c[0x0][0x610] ;  /* 0x00018400ff1c7b82 */ /* 0x000e220000000800 */
[----:B---34-:R-:W-:Y:S05]  /*0fa0*/  @!P0 BRA `(.L_x_12) ;  /* 0x0000000000288947 */ /* 0x018fea0003800000 */
[----:B------:R-:W3:Y:S02]  /*0fb0*/  LDC R11, c[0x0][0x64c] ;  /* 0x00019300ff0b7b82 */ /* 0x000ee40000000800 */
[----:B---3--:R-:W-:-:S05]  /*0fc0*/  IADD3 R11, P0, R34, R11, RZ ;  /* 0x0000000b220b7210 */ /* 0x008fca0007f1e0ff */
[----:B------:R-:W-:-:S04]  /*0fd0*/  IMAD.X R19, RZ, RZ, R7, P0 ;  /* 0x000000ffff137224 */ /* 0x000fc800000e0607 */
[----:B------:R-:W-:-:S04]  /*0fe0*/  IMAD.WIDE.U32 R6, R19, R26, RZ ;  /* 0x0000001a13067225 */ /* 0x000fc800078e00ff */
[----:B------:R-:W-:-:S04]  /*0ff0*/  IMAD.WIDE.U32 R8, P0, R11, R27, R6 ;  /* 0x0000001b0b087225 */ /* 0x000fc80007800006 */
[----:B------:R-:W-:-:S04]  /*1000*/  IMAD.WIDE.U32 R6, R11, R26, RZ ;  /* 0x0000001a0b067225 */ /* 0x000fc800078e00ff */
[----:B------:R-:W-:Y:S01]  /*1010*/  IMAD.X R11, RZ, RZ, RZ, P0 ;  /* 0x000000ffff0b7224 */ /* 0x000fe200000e06ff */
[----:B------:R-:W-:Y:S01]  /*1020*/  IADD3 RZ, P0, R7, R8, RZ ;  /* 0x0000000807ff7210 */ /* 0x000fe20007f1e0ff */
[----:B------:R-:W-:-:S04]  /*1030*/  IMAD.MOV.U32 R10, RZ, RZ, R9 ;  /* 0x000000ffff0a7224 */ /* 0x000fc800078e0009 */
[----:B------:R-:W-:-:S08]  /*1040*/  IMAD.WIDE.U32.X R6, R19, R27, R10, P0 ;  /* 0x0000001b13067225 */ /* 0x000fd000000e040a */
.L_x_12:
[----:B0-----:R-:W-:Y:S01]  /*1050*/  SHF.R.U64 R6, R6, R25, R7 ;  /* 0x0000001906067219 */ /* 0x001fe20000001207 */
[----:B--2---:R-:W-:Y:S01]  /*1060*/  VIADD R7, R21, 0xffffffff ;  /* 0xffffffff15077836 */ /* 0x004fe20000000000 */
[----:B------:R-:W-:Y:S01]  /*1070*/  LOP3.LUT R13, R32, R13, RZ, 0xc0, !PT ;  /* 0x0000000d200d7212 */ /* 0x000fe200078ec0ff */
[----:B------:R-:W-:Y:S02]  /*1080*/  IMAD.MOV R18, RZ, RZ, -R18 ;  /* 0x000000ffff127224 */ /* 0x000fe400078e0a12 */
[----:B------:R-:W-:Y:S01]  /*1090*/  IMAD.MOV R8, RZ, RZ, -R6 ;  /* 0x000000ffff087224 */ /* 0x000fe200078e0a06 */
[----:B------:R-:W-:Y:S01]  /*10a0*/  LOP3.LUT R7, R22, R7, RZ, 0xc0, !PT ;  /* 0x0000000716077212 */ /* 0x000fe200078ec0ff */
[----:B------:R-:W-:Y:S02]  /*10b0*/  IMAD R12, R12, R6, R13 ;  /* 0x000000060c0c7224 */ /* 0x000fe400078e020d */
[----:B------:R-:W-:Y:S02]  /*10c0*/  @P1 IMAD R3, R20, R18, R15 ;  /* 0x0000001214031224 */ /* 0x000fe400078e020f */
[----:B-1----:R-:W-:-:S02]  /*10d0*/  IMAD R6, R8, R29, R34 ;  /* 0x0000001d08067224 */ /* 0x002fc400078e0222 */
[----:B------:R-:W-:Y:S02]  /*10e0*/  IMAD R22, R12, R28, R3 ;  /* 0x0000001c0c167224 */ /* 0x000fe400078e0203 */
[----:B------:R-:W-:Y:S02]  /*10f0*/  IMAD R7, R6, R21, R7 ;  /* 0x0000001506077224 */ /* 0x000fe400078e0207 */
[----:B------:R-:W-:Y:S02]  /*1100*/  IMAD.MOV.U32 R3, RZ, RZ, 0x1 ;  /* 0x00000001ff037424 */ /* 0x000fe400078e00ff */
[----:B------:R-:W-:Y:S01]  /*1110*/  IMAD.MOV.U32 R19, RZ, RZ, R30 ;  /* 0x000000ffff137224 */ /* 0x000fe200078e001e */
[----:B------:R-:W-:Y:S02]  /*1120*/  SEL R18, R7, R22, !P1 ;  /* 0x0000001607127207 */ /* 0x000fe40004800000 */
[----:B------:R-:W-:-:S07]  /*1130*/  SEL R22, R22, R7, !P1 ;  /* 0x0000000716167207 */ /* 0x000fce0004800000 */
.L_x_10:
[----:B------:R-:W-:Y:S05]  /*1140*/  @!P2 BRA `(.L_x_13) ;  /* 0x000000400088a947 */ /* 0x000fea0003800000 */
[----:B------:R-:W-:-:S13]  /*1150*/  ISETP.GT.U32.AND P0, PT, R31, 0x1, PT ;  /* 0x000000011f00780c */ /* 0x000fda0003f04070 */
[----:B------:R-:W-:Y:S05]  /*1160*/  @P0 EXIT ;  /* 0x000000000000094d */ /* 0x000fea0003800000 */
.L_x_14:
[----:B------:R-:W-:-:S08]  /*1170*/  NOP ;  /* 0x0000000000007918 */ /* 0x000fd00000000000 */
[----:B------:R-:W1:Y:S02]  /*1180*/  USETMAXREG.TRY_ALLOC.CTAPOOL UP0, 0xe8 ;  /* 0x000000e8000079c8 */ /* 0x000e640008000600 */
[----:B-1----:R-:W-:-:S13]  /*1190*/  PLOP3.LUT P0, PT, PT, PT, UP0, 0x80, 0x0 ;  /* 0x000000000000781c */ /* 0x002fda0003f0f008 */
[----:B------:R-:W-:Y:S05]  /*11a0*/  @!P0 BRA `(.L_x_14) ;  /* 0xfffffffc00f08947 */ /* 0x000fea000383ffff */
[----:B------:R-:W-:-:S13]  /*11b0*/  LOP3.LUT P0, RZ, R3, 0xff, RZ, 0xc0, !PT ;  /* 0x000000ff03ff7812 */ /* 0x000fda000780c0ff */
[----:B------:R-:W-:Y:S05]  /*11c0*/  @!P0 EXIT ;  /* 0x000000000000894d */ /* 0x000fea0003800000 */
[----:B------:R-:W2:Y:S01]  /*11d0*/  LDL.64 R8, [R1] ;  /* 0x0000000001087983 */ /* 0x000ea20000100a00 */
[----:B------:R-:W-:Y:S01]  /*11e0*/  SHF.R.S32.HI R4, RZ, 0x1f, R5 ;  /* 0x0000001fff047819 */ /* 0x000fe20000011405 */
[----:B------:R-:W1:Y:S01]  /*11f0*/  S2UR UR4, SR_CgaCtaId ;  /* 0x00000000000479c3 */ /* 0x000e620000008800 */
[----:B------:R-:W-:Y:S01]  /*1200*/  UMOV UR40, 0x400 ;  /* 0x0000040000287882 */ /* 0x000fe20000000000 */
[----:B------:R-:W-:Y:S01]  /*1210*/  UISETP.LT.AND UP0, UPT, UR37, 0x1, UPT ;  /* 0x000000012500788c */ /* 0x000fe2000bf01270 */
[CC--:B------:R-:W-:Y:S01]  /*1220*/  LEA.HI R3, R4.reuse, R5.reuse, RZ, 0x2 ;  /* 0x0000000504037211 */ /* 0x0c0fe200078f10ff */
[----:B------:R-:W-:Y:S01]  /*1230*/  UIADD3 UR5, UR43, -0x1, URZ ;  /* 0xffffffff2b057890 */ /* 0x000fe2000fffe03f */
[----:B------:R-:W-:Y:S01]  /*1240*/  LEA.HI R4, R4, R5, RZ, 0x5 ;  /* 0x0000000504047211 */ /* 0x000fe200078f28ff */
[----:B------:R-:W-:Y:S01]  /*1250*/  USEL UR42, UR37, 0x1, UP0 ;  /* 0x00000001252a7887 */ /* 0x000fe20008000000 */
[--C-:B------:R-:W-:Y:S01]  /*1260*/  SHF.R.S32.HI R58, RZ, 0x2, R3.reuse ;  /* 0x00000002ff3a7819 */ /* 0x100fe20000011403 */
[----:B------:R-:W3:Y:S01]  /*1270*/  LDC R64, c[0x0][0x658] ;  /* 0x00019600ff407b82 */ /* 0x000ee20000000800 */
[----:B------:R-:W-:Y:S01]  /*1280*/  SHF.R.S32.HI R7, RZ, 0x1f, R3 ;  /* 0x0000001fff077819 */ /* 0x000fe20000011403 */
[----:B------:R-:W-:Y:S01]  /*1290*/  UISETP.NE.AND UP0, UPT, UR5, URZ, UPT ;  /* 0x0000003f0500728c */ /* 0x000fe2000bf05270 */
[----:B------:R-:W-:Y:S01]  /*12a0*/  LOP3.LUT R6, R3, 0xfffffffc, RZ, 0xc0, !PT ;  /* 0xfffffffc03067812 */ /* 0x000fe200078ec0ff */
[----:B------:R-:W-:Y:S01]  /*12b0*/  ULDC UR8, c[0x0][0x284] ;  /* 0x0000a10000087ab9 */ /* 0x000fe20000000800 */
[----:B------:R-:W-:Y:S01]  /*12c0*/  LEA.HI R7, R7, R58, RZ, 0x3 ;  /* 0x0000003a07077211 */ /* 0x000fe200078f18ff */
[----:B------:R-:W-:Y:S01]  /*12d0*/  USEL UR7, URZ, 0x1, UP0 ;  /* 0x000000013f077887 */ /* 0x000fe20008000000 */
[----:B------:R-:W-:Y:S01]  /*12e0*/  SHF.R.S32.HI R3, RZ, 0x5, R4 ;  /* 0x00000005ff037819 */ /* 0x000fe20000011404 */
[----:B------:R-:W4:Y:S01]  /*12f0*/  LDC.64 R62, c[0x0][0x5c8] ;  /* 0x00017200ff3e7b82 */ /* 0x000f220000000a00 */
[----:B------:R-:W-:Y:S01]  /*1300*/  LOP3.LUT R7, R7, 0xfffffff8, RZ, 0xc0, !PT ;  /* 0xfffffff807077812 */ /* 0x000fe200078ec0ff */
[----:B------:R-:W-:Y:S01]  /*1310*/  IMAD.IADD R6, R5, 0x1, -R6 ;  /* 0x0000000105067824 */ /* 0x000fe200078e0a06 */
[----:B------:R-:W-:Y:S01]  /*1320*/  LOP3.LUT R72, R23, 0x1, RZ, 0xfc, !PT ;  /* 0x0000000117487812 */ /* 0x000fe200078efcff */
[----:B------:R-:W-:Y:S01]  /*1330*/  IMAD.MOV.U32 R5, RZ, RZ, 0x1 ;  /* 0x00000001ff057424 */ /* 0x000fe200078e00ff */
[----:B------:R-:W-:Y:S01]  /*1340*/  USHF.L.U32 UR39, UR37, 0x1, URZ ;  /* 0x0000000125277899 */ /* 0x000fe2000800063f */
[----:B------:R-:W-:Y:S01]  /*1350*/  IMAD.IADD R58, R58, 0x1, -R7 ;  /* 0x000000013a3a7824 */ /* 0x000fe200078e0a07 */
[----:B------:R-:W-:Y:S01]  /*1360*/  UIADD3 UR42, -UR42, UR37, URZ ;  /* 0x000000252a2a7290 */ /* 0x000fe2000fffe13f */
[----:B------:R-:W0:Y:S01]  /*1370*/  LDC R65, c[0x0][0x288] ;  /* 0x0000a200ff417b82 */ /* 0x000e220000000800 */
[----:B-1----:R-:W-:Y:S01]  /*1380*/  ULEA UR40, UR4, UR40, 0x18 ;  /* 0x0000002804287291 */ /* 0x002fe2000f8ec03f */
[C-C-:B------:R-:W-:Y:S01]  /*1390*/  IMAD R69, R3.reuse, -0x10, -R58.reuse ;  /* 0xfffffff003457824 */ /* 0x140fe200078e0a3a */
[--C-:B------:R-:W-:Y:S01]  /*13a0*/  SHF.R.S32.HI R59, RZ, 0x1f, R58.reuse ;  /* 0x0000001fff3b7819 */ /* 0x100fe2000001143a */
[----:B------:R-:W-:Y:S01]  /*13b0*/  USHF.L.U32 UR4, UR5, 0x3, URZ ;  /* 0x0000000305047899 */ /* 0x000fe2000800063f */
[----:B------:R-:W-:Y:S01]  /*13c0*/  IMAD.SHL.U32 R60, R6, 0x2, RZ ;  /* 0x00000002063c7824 */ /* 0x000fe200078e00ff */
[----:B------:R-:W-:Y:S01]  /*13d0*/  UIADD3 UR5, UR40, 0x100, URZ ;  /* 0x0000010028057890 */ /* 0x000fe2000fffe03f */
[----:B------:R-:W-:Y:S01]  /*13e0*/  IMAD.U32 R73, RZ, RZ, UR7 ;  /* 0x00000007ff497e24 */ /* 0x000fe2000f8e00ff */
[----:B------:R-:W1:Y:S01]  /*13f0*/  LDC R67, c[0x0][0x600] ;  /* 0x00018000ff437b82 */ /* 0x000e620000000800 */
[----:B------:R-:W-:Y:S01]  /*1400*/  IMAD.WIDE R58, R3, 0x10, R58 ;  /* 0x00000010033a7825 */ /* 0x000fe200078e023a */
[----:B------:R-:W-:Y:S01]  /*1410*/  UIADD3 UR6, UR40, 0x18100, URZ ;  /* 0x0001810028067890 */ /* 0x000fe2000fffe03f */
[----:B------:R-:W-:Y:S01]  /*1420*/  SHF.R.S32.HI R61, RZ, 0x1f, R60 ;  /* 0x0000001fff3d7819 */ /* 0x000fe2000001143c */
[----:B------:R-:W-:Y:S01]  /*1430*/  USHF.R.U32.HI UR5, URZ, 0x4, UR5 ;  /* 0x000000043f057899 */ /* 0x000fe20008011605 */
[----:B------:R-:W-:Y:S01]  /*1440*/  IMAD.MOV.U32 R3, RZ, RZ, -0x1 ;  /* 0xffffffffff037424 */ /* 0x000fe200078e00ff */
[----:B------:R-:W-:Y:S01]  /*1450*/  USHF.R.U32.HI UR6, URZ, 0x4, UR6 ;  /* 0x000000043f067899 */ /* 0x000fe20008011606 */
[----:B------:R-:W-:Y:S01]  /*1460*/  VIADD R69, R69, UR8 ;  /* 0x0000000845457c36 */ /* 0x000fe20008000000 */
[----:B------:R-:W-:Y:S01]  /*1470*/  UIADD3 UR41, UR40, 0x40, URZ ;  /* 0x0000004028297890 */ /* 0x000fe2000fffe03f */
[C---:B----4-:R-:W-:Y:S01]  /*1480*/  SHF.L.U64.HI R63, R62.reuse, 0x3, R63 ;  /* 0x000000033e3f7819 */ /* 0x050fe2000001023f */
[----:B------:R-:W-:Y:S01]  /*1490*/  ULOP3.LUT UR4, UR4, 0x8, URZ, 0xc0, !UPT ;  /* 0x0000000804047892 */ /* 0x000fe2000f8ec03f */
[-C--:B---3--:R-:W-:Y:S01]  /*14a0*/  SHF.L.U32 R3, R3, R64.reuse, RZ ;  /* 0x0000004003037219 */ /* 0x088fe200000006ff */
[----:B------:R-:W-:Y:S01]  /*14b0*/  ULOP3.LUT UR5, UR5, 0x3fff, URZ, 0xc0, !UPT ;  /* 0x00003fff05057892 */ /* 0x000fe2000f8ec03f */
[----:B------:R-:W-:Y:S01]  /*14c0*/  SHF.L.U32 R64, R5, R64, RZ ;  /* 0x0000004005407219 */ /* 0x000fe200000006ff */
[----:B------:R-:W-:Y:S01]  /*14d0*/  ULOP3.LUT UR6, UR6, 0x3fff, URZ, 0xc0, !UPT ;  /* 0x00003fff06067892 */ /* 0x000fe2000f8ec03f */
[----:B------:R-:W-:Y:S01]  /*14e0*/  IMAD.SHL.U32 R62, R62, 0x8, RZ ;  /* 0x000000083e3e7824 */ /* 0x000fe200078e00ff */
[----:B------:R-:W-:Y:S01]  /*14f0*/  LOP3.LUT R68, RZ, R3, RZ, 0x33, !PT ;  /* 0x00000003ff447212 */ /* 0x000fe200078e33ff */
[----:B0-----:R-:W-:Y:S01]  /*1500*/  IMAD R65, R6, -0x2, R65 ;  /* 0xfffffffe06417824 */ /* 0x001fe200078e0241 */
[----:B------:R-:W-:-:S02]  /*1510*/  ULEA UR43, UR43, UR41, 0x3 ;  /* 0x000000292b2b7291 */ /* 0x000fc4000f8e183f */
[----:B------:R-:W-:Y:S02]  /*1520*/  ULOP3.LUT UR44, UR4, 0x8, URZ, 0x3c, !UPT ;  /* 0x00000008042c7892 */ /* 0x000fe4000f8e3c3f */
[----:B------:R-:W-:Y:S01]  /*1530*/  ULOP3.LUT UR45, UR4, 0x18, URZ, 0x3c, !UPT ;  /* 0x00000018042d7892 */ /* 0x000fe2000f8e3c3f */
[----:B-1----:R-:W-:Y:S01]  /*1540*/  VIADD R67, R67, 0xffffffff ;  /* 0xffffffff43437836 */ /* 0x002fe20000000000 */
[----:B------:R-:W-:Y:S02]  /*1550*/  ULOP3.LUT UR46, UR5, 0x10000, URZ, 0xfc, !UPT ;  /* 0x00010000052e7892 */ /* 0x000fe4000f8efc3f */
[----:B------:R-:W-:Y:S01]  /*1560*/  ULOP3.LUT UR47, UR6, 0x10000, URZ, 0xfc, !UPT ;  /* 0x00010000062f7892 */ /* 0x000fe2000f8efc3f */
[----:B--2---:R-:W-:-:S11]  /*1570*/  SHF.L.U64.HI R66, R8, 0x1, R0 ;  /* 0x0000000108427819 */ /* 0x004fd60000010200 */
.L_x_98:
[----:B------:R-:W-:-:S04]  /*1580*/  SHF.L.U32 R0, R73, 0x1f, RZ ;  /* 0x0000001f49007819 */ /* 0x000fc800000006ff */
[----:B------:R-:W0:Y:S02]  /*1590*/  SYNCS.PHASECHK.TRANS64.TRYWAIT P0, [UR43+-0x8], R0 ;  /* 0xfffff800ff0075a7 */ /* 0x000e24000800016b */
[----:B01--4-:R-:W-:Y:S05]  /*15a0*/  @!P0 BRA `(.L_x_15) ;  /* 0x0000004c00b48947 */ /* 0x013fea0003800000 */
.L_x_119:
[----:B------:R-:W-:Y:S02]  /*15b0*/  ULDC UR4, c[0x0][0x28c] ;  /* 0x0000a30000047ab9 */ /* 0x000fe40000000800 */
[----:B------:R-:W-:-:S13]  /*15c0*/  ISETP.LT.AND P0, PT, RZ, UR4, PT ;  /* 0x00000004ff007c0c */ /* 0x000fda000bf01270 */
[----:B------:R-:W-:Y:S05]  /*15d0*/  @P0 BRA `(.L_x_16) ;  /* 0x0000000000400947 */ /* 0x000fea0003800000 */
[----:B0-----:R-:W-:Y:S01]  /*15e0*/  MOV R0, 0x0 ;  /* 0x0000000000007802 */ /* 0x001fe20000000f00 */
[----:B------:R-:W-:Y:S01]  /*15f0*/  ULDC.64 UR4, c[0x4][0x68] ;  /* 0x01001a0000047ab9 */ /* 0x000fe20000000a00 */
[----:B------:R-:W-:Y:S01]  /*1600*/  ULDC.64 UR6, c[0x4][0x8] ;  /* 0x0100020000067ab9 */ /* 0x000fe20000000a00 */
[----:B------:R-:W-:Y:S01]  /*1610*/  IMAD.U32 R4, RZ, RZ, UR4 ;  /* 0x00000004ff047e24 */ /* 0x000fe2000f8e00ff */
[----:B------:R0:W1:Y:S01]  /*1620*/  LDC.64 R14, c[0x4][R0] ;  /* 0x01000000000e7b82 */ /* 0x0000620000000a00 */
[----:B------:R-:W-:Y:S01]  /*1630*/  IMAD.U32 R5, RZ, RZ, UR5 ;  /* 0x00000005ff057e24 */ /* 0x000fe2000f8e00ff */
[----:B------:R-:W-:Y:S01]  /*1640*/  ULDC.64 UR4, c[0x4][0x70] ;  /* 0x01001c0000047ab9 */ /* 0x000fe20000000a00 */
[----:B------:R-:W-:Y:S02]  /*1650*/  IMAD.U32 R10, RZ, RZ, UR6 ;  /* 0x00000006ff0a7e24 */ /* 0x000fe4000f8e00ff */
[----:B------:R-:W-:Y:S02]  /*1660*/  IMAD.U32 R6, RZ, RZ, UR4 ;  /* 0x00000004ff067e24 */ /* 0x000fe4000f8e00ff */
[----:B------:R-:W-:-:S02]  /*1670*/  IMAD.U32 R7, RZ, RZ, UR5 ;  /* 0x00000005ff077e24 */ /* 0x000fc4000f8e00ff */
[----:B------:R-:W-:Y:S02]  /*1680*/  IMAD.U32 R11, RZ, RZ, UR7 ;  /* 0x00000007ff0b7e24 */ /* 0x000fe4000f8e00ff */
[----:B------:R-:W-:Y:S02]  /*1690*/  IMAD.MOV.U32 R8, RZ, RZ, 0x1e1 ;  /* 0x000001e1ff087424 */ /* 0x000fe400078e00ff */
[----:B------:R-:W-:Y:S02]  /*16a0*/  IMAD.MOV.U32 R12, RZ, RZ, 0x1 ;  /* 0x00000001ff0c7424 */ /* 0x000fe400078e00ff */
[----:B0-----:R-:W-:-:S07]  /*16b0*/  IMAD.MOV.U32 R13, RZ, RZ, RZ ;  /* 0x000000ffff0d7224 */ /* 0x001fce00078e00ff */
[----:B------:R-:W-:-:S07]  /*16c0*/  LEPC R20, `(.L_x_16) ;  /* 0x000000001014794e */ /* 0x000fce0000000000 */
[----:B-1---5:R-:W-:Y:S05]  /*16d0*/  CALL.ABS.NOINC R14 ;  /* 0x000000000e007343 */ /* 0x022fea0003c00000 */
.L_x_16:
[----:B------:R-:W-:-:S13]  /*16e0*/  ISETP.NE.AND P0, PT, R72, 0x3, PT ;  /* 0x000000034800780c */ /* 0x000fda0003f05270 */
[----:B------:R-:W-:Y:S05]  /*16f0*/  @!P0 BRA `(.L_x_17) ;  /* 0x0000000000048947 */ /* 0x000fea0003800000 */
[----:B------:R-:W-:Y:S01]  /*1700*/  BPT.TRAP 0x1 ;  /* 0x000000040000795c */ /* 0x000fe20000300000 */
.L_x_17:
[----:B0-----:R-:W-:Y:S02]  /*1710*/  IMAD.U32 R3, RZ, RZ, UR36 ;  /* 0x00000024ff037e24 */ /* 0x001fe4000f8e00ff */
[----:B------:R-:W-:-:S03]  /*1720*/  IMAD.U32 R0, RZ, RZ, UR38 ;  /* 0x00000026ff007e24 */ /* 0x000fc6000f8e00ff */
[----:B------:R-:W-:Y:S02]  /*1730*/  LEA R3, R3, UR40, 0x3 ;  /* 0x0000002803037c11 */ /* 0x000fe4000f8e18ff */
[----:B------:R-:W-:-:S04]  /*1740*/  SHF.L.U32 R0, R0, 0x1f, RZ ;  /* 0x0000001f00007819 */ /* 0x000fc800000006ff */
[----:B------:R0:W1:Y:S01]  /*1750*/  SYNCS.PHASECHK.TRANS64.TRYWAIT P1, [R3+URZ], R0 ;  /* 0x00000000030075a7 */ /* 0x000062000802017f */
[----:B------:R-:W-:Y:S05]  /*1760*/  @!P0 BRA `(.L_x_18) ;  /* 0x0000000000048947 */ /* 0x000fea0003800000 */
[----:B------:R-:W-:Y:S01]  /*1770*/  BPT.TRAP 0x1 ;  /* 0x000000040000795c */ /* 0x000fe20000300000 */
.L_x_18:
[----:B-1----:R-:W-:Y:S05]  /*1780*/  @P1 BRA `(.L_x_19) ;  /* 0x0000000000081947 */ /* 0x002fea0003800000 */
[----:B------:R-:W1:Y:S02]  /*1790*/  SYNCS.PHASECHK.TRANS64.TRYWAIT P1, [R3+URZ], R0 ;  /* 0x00000000030075a7 */ /* 0x000e64000802017f */
[----:B-1----:R-:W-:Y:S05]  /*17a0*/  @!P1 BRA `(.L_x_20) ;  /* 0x0000004c004c9947 */ /* 0x002fea0003800000 */
.L_x_19:
[----:B------:R-:W-:Y:S05]  /*17b0*/  WARPSYNC.ALL ;  /* 0x0000000000007948 */ /* 0x000fea0003800000 */
[----:B------:R-:W-:Y:S01]  /*17c0*/  ULEA UR9, UR36, UR46, 0xb ;  /* 0x0000002e24097291 */ /* 0x000fe2000f8e583f */
[----:B------:R-:W-:Y:S01]  /*17d0*/  WARPGROUP.ARRIVE ;  /* 0x00000000000079c5 */ /* 0x000fe20000000000 */
[----:B------:R-:W-:Y:S01]  /*17e0*/  ULEA UR8, UR36, UR47, 0xb ;  /* 0x0000002f24087291 */ /* 0x000fe2000f8e583f */
[----:B01----:R-:W-:Y:S01]  /*17f0*/  IMAD.U32 R0, RZ, RZ, UR42 ;  /* 0x0000002aff007e24 */ /* 0x003fe2000f8e00ff */
[----:B------:R-:W-:Y:S01]  /*1800*/  UMOV UR5, 0x40000040 ;  /* 0x4000004000057882 */ /* 0x000fe20000000000 */
[----:B------:R-:W-:-:S02]  /*1810*/  UMOV UR7, 0x40000040 ;  /* 0x4000004000077882 */ /* 0x000fc40000000000 */
[----:B------:R-:W-:Y:S01]  /*1820*/  UMOV UR4, UR9 ;  /* 0x0000000900047c82 */ /* 0x000fe20008000000 */
[----:B------:R-:W-:Y:S01]  /*1830*/  ISETP.GE.AND P1, PT, R0, 0x1, PT ;  /* 0x000000010000780c */ /* 0x000fe20003f26270 */
[----:B------:R-:W-:Y:S02]  /*1840*/  UMOV UR6, UR8 ;  /* 0x0000000800067c82 */ /* 0x000fe40008000000 */
[----:B------:R-:W-:Y:S01]  /*1850*/  HGMMA.64x64x8.F32.TF32 R24, gdesc[UR4], RZ, !UPT, gsb0 ;  /* 0x04e00000041879f0 */ /* 0x000fe2000c0028ff */
[----:B------:R-:W-:Y:S02]  /*1860*/  UIADD3 UR4, UR9, 0x2, URZ ;  /* 0x0000000209047890 */ /* 0x000fe4000fffe03f */
[----:B------:R-:W-:Y:S01]  /*1870*/  UIADD3 UR6, UR8, 0x2, URZ ;  /* 0x0000000208067890 */ /* 0x000fe2000fffe03f */
[----:B------:R-:W-:Y:S01]  /*1880*/  UMOV UR5, 0x40000040 ;  /* 0x4000004000057882 */ /* 0x000fe20000000000 */
[----:B------:R-:W-:Y:S01]  /*1890*/  UMOV UR7, 0x40000040 ;  /* 0x4000004000077882 */ /* 0x000fe20000000000 */
[----:B------:R-:W-:-:S02]  /*18a0*/  WARPGROUP.DEPBAR.LE gsb0, 0x0 ;  /* 0x00008000000079c5 */ /* 0x000fc40000010000 */
[----:B------:R-:W-:-:S06]  /*18b0*/  WARPGROUP.ARRIVE ;  /* 0x00000000000079c5 */ /* 0x000fcc0000000000 */
[----:B------:R-:W-:Y:S01]  /*18c0*/  HGMMA.64x64x8.F32.TF32 R24, gdesc[UR4], R24, gsb0 ;  /* 0x04e00000041879f0 */ /* 0x000fe20008002818 */
[----:B------:R-:W-:Y:S02]  /*18d0*/  UIADD3 UR4, UR9, 0x4, URZ ;  /* 0x0000000409047890 */ /* 0x000fe4000fffe03f */
[----:B------:R-:W-:Y:S01]  /*18e0*/  UIADD3 UR6, UR8, 0x4, URZ ;  /* 0x0000000408067890 */ /* 0x000fe2000fffe03f */
[----:B------:R-:W-:Y:S01]  /*18f0*/  UMOV UR5, 0x40000040 ;  /* 0x4000004000057882 */ /* 0x000fe20000000000 */
[----:B------:R-:W-:Y:S01]  /*1900*/  UMOV UR7, 0x40000040 ;  /* 0x4000004000077882 */ /* 0x000fe20000000000 */
[----:B------:R-:W-:Y:S02]  /*1910*/  WARPGROUP.DEPBAR.LE gsb0, 0x0 ;  /* 0x00008000000079c5 */ /* 0x000fe40000010000 */
        /* <DEDUP_REMOVED lines=92> */
[----:B------:R-:W-:Y:S03]  /*1ee0*/  HGMMA.64x64x8.F32.TF32 R24, gdesc[UR4], R24, gsb0 ;  /* 0x04e00000041879f0 */ /* 0x000fe60008002818 */
[----:B------:R-:W-:Y:S02]  /*1ef0*/  WARPGROUP.DEPBAR.LE gsb0, 0x0 ;  /* 0x00008000000079c5 */ /* 0x000fe40000010000 */
[----:B------:R-:W-:Y:S05]  /*1f00*/  @!P1 BRA `(.L_x_21) ;  /* 0x0000000800609947 */ /* 0x000fea0003800000 */
[----:B------:R-:W-:Y:S01]  /*1f10*/  UIADD3 UR5, UR36, 0x1, URZ ;  /* 0x0000000124057890 */ /* 0x000fe2000fffe03f */
[----:B------:R-:W-:-:S03]  /*1f20*/  IMAD.U32 R0, RZ, RZ, UR42 ;  /* 0x0000002aff007e24 */ /* 0x000fc6000f8e00ff */
[----:B------:R-:W-:-:S04]  /*1f30*/  UISETP.NE.AND UP0, UPT, UR5, 0x3, UPT ;  /* 0x000000030500788c */ /* 0x000fc8000bf05270 */
[----:B------:R-:W-:Y:S02]  /*1f40*/  USEL UR4, URZ, 0x1, UP0 ;  /* 0x000000013f047887 */ /* 0x000fe40008000000 */
[----:B------:R-:W-:Y:S02]  /*1f50*/  USEL UR5, UR5, URZ, UP0 ;  /* 0x0000003f05057287 */ /* 0x000fe40008000000 */
[----:B------:R-:W-:-:S06]  /*1f60*/  ULOP3.LUT UR4, UR38, UR4, URZ, 0x3c, !UPT ;  /* 0x0000000426047292 */ /* 0x000fcc000f8e3c3f */
[----:B------:R-:W-:Y:S01]  /*1f70*/  IMAD.U32 R5, RZ, RZ, UR4 ;  /* 0x00000004ff057e24 */ /* 0x000fe2000f8e00ff */
[----:B------:R-:W-:-:S06]  /*1f80*/  UMOV UR4, UR36 ;  /* 0x0000002400047c82 */ /* 0x000fcc0008000000 */
.L_x_28:
[----:B01----:R-:W-:Y:S05]  /*1f90*/  @!P0 BRA `(.L_x_22) ;  /* 0x0000000000048947 */ /* 0x003fea0003800000 */
[----:B------:R-:W-:Y:S01]  /*1fa0*/  BPT.TRAP 0x1 ;  /* 0x000000040000795c */ /* 0x000fe20000300000 */
.L_x_22:
[----:B------:R-:W-:Y:S01]  /*1fb0*/  ULEA UR6, UR5, UR40, 0x3 ;  /* 0x0000002805067291 */ /* 0x000fe2000f8e183f */
[----:B------:R-:W-:-:S08]  /*1fc0*/  SHF.L.U32 R3, R5, 0x1f, RZ ;  /* 0x0000001f05037819 */ /* 0x000fd000000006ff */
[----:B------:R0:W1:Y:S01]  /*1fd0*/  SYNCS.PHASECHK.TRANS64.TRYWAIT P1, [UR6], R3 ;  /* 0x00000003ff0075a7 */ /* 0x0000620008020146 */
[----:B------:R-:W-:Y:S05]  /*1fe0*/  @!P0 BRA `(.L_x_23) ;  /* 0x0000000000048947 */ /* 0x000fea0003800000 */
[----:B------:R-:W-:Y:S01]  /*1ff0*/  BPT.TRAP 0x1 ;  /* 0x000000040000795c */ /* 0x000fe20000300000 */
.L_x_23:
[----:B-1----:R-:W-:Y:S05]  /*2000*/  @P1 BRA `(.L_x_24) ;  /* 0x0000000000081947 */ /* 0x002fea0003800000 */
[----:B------:R-:W1:Y:S02]  /*2010*/  SYNCS.PHASECHK.TRANS64.TRYWAIT P1, [UR6], R3 ;  /* 0x00000003ff0075a7 */ /* 0x000e640008020146 */
[----:B-1----:R-:W-:Y:S05]  /*2020*/  @!P1 BRA `(.L_x_25) ;  /* 0x0000004400409947 */ /* 0x002fea0003800000 */
.L_x_24:
[----:B------:R-:W-:Y:S01]  /*2030*/  ULEA UR6, UR5, UR47, 0xb ;  /* 0x0000002f05067291 */ /* 0x000fe2000f8e583f */
[----:B------:R-:W-:Y:S01]  /*2040*/  WARPGROUP.ARRIVE ;  /* 0x00000000000079c5 */ /* 0x000fe20000000000 */
[----:B------:R-:W-:Y:S01]  /*2050*/  ULEA UR7, UR5, UR46, 0xb ;  /* 0x0000002e05077291 */ /* 0x000fe2000f8e583f */
[----:B------:R-:W-:Y:S01]  /*2060*/  UMOV UR11, 0x40000040 ;  /* 0x40000040000b7882 */ /* 0x000fe20000000000 */
[----:B------:R-:W-:-:S03]  /*2070*/  UMOV UR9, 0x40000040 ;  /* 0x4000004000097882 */ /* 0x000fc60000000000 */
[----:B------:R-:W-:Y:S02]  /*2080*/  UMOV UR10, UR6 ;  /* 0x00000006000a7c82 */ /* 0x000fe40008000000 */
[----:B------:R-:W-:Y:S02]  /*2090*/  UMOV UR8, UR7 ;  /* 0x0000000700087c82 */ /* 0x000fe40008000000 */
[----:B------:R-:W-:Y:S01]  /*20a0*/  HGMMA.64x64x8.F32.TF32 R24, gdesc[UR8], R24, gsb0 ;  /* 0x04e00000081879f0 */ /* 0x000fe20008002818 */
        /* <DEDUP_REMOVED lines=107> */
[----:B------:R-:W-:Y:S01]  /*2760*/  BPT.TRAP 0x1 ;  /* 0x000000040000795c */ /* 0x000fe20000300000 */
.L_x_26:
[----:B------:R-:W-:Y:S01]  /*2770*/  ULEA UR6, UR4, UR40, 0x3 ;  /* 0x0000002804067291 */ /* 0x000fe2000f8e183f */
[----:B------:R-:W-:-:S03]  /*2780*/  ISETP.GT.U32.AND P1, PT, R23, 0x1, PT ;  /* 0x000000011700780c */ /* 0x000fc60003f24070 */
[----:B------:R-:W-:-:S04]  /*2790*/  UIADD3 UR6, UR6, 0x18, URZ ;  /* 0x0000001806067890 */ /* 0x000fc8000fffe03f */
[----:B------:R-:W-:-:S09]  /*27a0*/  UPRMT UR6, URZ, 0x654, UR6 ;  /* 0x000006543f067896 */ /* 0x000fd20008000006 */
[----:B------:R-:W-:Y:S01]  /*27b0*/  SYNCS.ARRIVE.TRANS64.RED.A1T0 RZ, [UR6], RZ ;  /* 0x000000ffffff79a7 */ /* 0x000fe20008100406 */
[----:B------:R-:W-:Y:S05]  /*27c0*/  @P1 BRA `(.L_x_27) ;  /* 0x0000000000041947 */ /* 0x000fea0003800000 */
[----:B------:R-:W-:Y:S01]  /*27d0*/  BPT.TRAP 0x1 ;  /* 0x000000040000795c */ /* 0x000fe20000300000 */
.L_x_27:
[----:B------:R-:W-:Y:S01]  /*27e0*/  UIADD3 UR5, UR5, 0x1, URZ ;  /* 0x0000000105057890 */ /* 0x000fe2000fffe03f */
[C---:B------:R-:W-:Y:S01]  /*27f0*/  ISETP.GT.AND P1, PT, R0.reuse, 0x1, PT ;  /* 0x000000010000780c */ /* 0x040fe20003f24270 */
[----:B------:R-:W-:Y:S01]  /*2800*/  UIADD3 UR4, UR4, 0x1, URZ ;  /* 0x0000000104047890 */ /* 0x000fe2000fffe03f */
[----:B------:R-:W-:Y:S01]  /*2810*/  VIADD R0, R0, 0xffffffff ;  /* 0xffffffff00007836 */ /* 0x000fe20000000000 */
[----:B------:R-:W-:Y:S02]  /*2820*/  UISETP.NE.AND UP0, UPT, UR5, 0x3, UPT ;  /* 0x000000030500788c */ /* 0x000fe4000bf05270 */
[----:B------:R-:W-:Y:S02]  /*2830*/  UISETP.NE.AND UP1, UPT, UR4, 0x3, UPT ;  /* 0x000000030400788c */ /* 0x000fe4000bf25270 */
[----:B------:R-:W-:Y:S02]  /*2840*/  USEL UR6, URZ, 0x1, UP0 ;  /* 0x000000013f067887 */ /* 0x000fe40008000000 */
[----:B------:R-:W-:-:S02]  /*2850*/  USEL UR5, UR5, URZ, UP0 ;  /* 0x0000003f05057287 */ /* 0x000fc40008000000 */
[----:B------:R-:W-:Y:S02]  /*2860*/  USEL UR4, UR4, URZ, UP1 ;  /* 0x0000003f04047287 */ /* 0x000fe40008800000 */
[----:B------:R-:W-:Y:S01]  /*2870*/  LOP3.LUT R5, R5, UR6, RZ, 0x3c, !PT ;  /* 0x0000000605057c12 */ /* 0x000fe2000f8e3cff */
[----:B------:R-:W-:Y:S09]  /*2880*/  @P1 BRA `(.L_x_28) ;  /* 0xfffffff400c01947 */ /* 0x000ff2000383ffff */
.L_x_21:
[----:B------:R-:W2:Y:S01]  /*2890*/  LDC R0, c[0x0][0x28c] ;  /* 0x0000a300ff007b82 */ /* 0x000ea20000000800 */
[----:B01----:R-:W-:-:S04]  /*28a0*/  IMAD.U32 R3, RZ, RZ, UR44 ;  /* 0x0000002cff037e24 */ /* 0x003fc8000f8e00ff */
[----:B------:R0:W-:Y:S01]  /*28b0*/  SYNCS.ARRIVE.TRANS64.A1T0 RZ, [R3+UR41], RZ ;  /* 0x000000ff03ff79a7 */ /* 0x0001e20008100029 */
[----:B--2---:R-:W-:-:S13]  /*28c0*/  ISETP.GE.AND P1, PT, R0, 0x1, PT ;  /* 0x000000010000780c */ /* 0x004fda0003f26270 */
[----:B0-----:R-:W-:Y:S05]  /*28d0*/  @!P1 BRA `(.L_x_29) ;  /* 0x0000000000349947 */ /* 0x001fea0003800000 */
[----:B------:R-:W-:Y:S05]  /*28e0*/  @!P0 BRA `(.L_x_30) ;  /* 0x0000000000048947 */ /* 0x000fea0003800000 */
[----:B------:R-:W-:Y:S01]  /*28f0*/  BPT.TRAP 0x1 ;  /* 0x000000040000795c */ /* 0x000fe20000300000 */
.L_x_30:
[----:B------:R-:W-:Y:S01]  /*2900*/  UIADD3 UR6, UR36, UR42, URZ ;  /* 0x0000002a24067290 */ /* 0x000fe2000fffe03f */
[----:B------:R-:W-:-:S03]  /*2910*/  ISETP.GT.U32.AND P0, PT, R23, 0x1, PT ;  /* 0x000000011700780c */ /* 0x000fc60003f04070 */
[----:B------:R-:W-:-:S04]  /*2920*/  UIMAD.WIDE.U32 UR4, UR6, -0x55555555, URZ ;  /* 0xaaaaaaab060478a5 */ /* 0x000fc8000f8e003f */
[----:B------:R-:W-:-:S04]  /*2930*/  USHF.R.U32.HI UR4, URZ, 0x1, UR5 ;  /* 0x000000013f047899 */ /* 0x000fc80008011605 */
[----:B------:R-:W-:-:S04]  /*2940*/  UIMAD UR6, UR4, -0x3, UR6 ;  /* 0xfffffffd040678a4 */ /* 0x000fc8000f8e0206 */
[----:B------:R-:W-:-:S04]  /*2950*/  ULEA UR6, UR6, UR40, 0x3 ;  /* 0x0000002806067291 */ /* 0x000fc8000f8e183f */
[----:B------:R-:W-:-:S04]  /*2960*/  UIADD3 UR6, UR6, 0x18, URZ ;  /* 0x0000001806067890 */ /* 0x000fc8000fffe03f */
[----:B------:R-:W-:-:S09]  /*2970*/  UPRMT UR6, URZ, 0x654, UR6 ;  /* 0x000006543f067896 */ /* 0x000fd20008000006 */
[----:B------:R-:W-:Y:S01]  /*2980*/  SYNCS.ARRIVE.TRANS64.RED.A1T0 RZ, [UR6], RZ ;  /* 0x000000ffffff79a7 */ /* 0x000fe20008100406 */
[----:B------:R-:W-:Y:S05]  /*2990*/  @P0 BRA `(.L_x_29) ;  /* 0x0000000000040947 */ /* 0x000fea0003800000 */
[----:B------:R-:W-:Y:S01]  /*29a0*/  BPT.TRAP 0x1 ;  /* 0x000000040000795c */ /* 0x000fe20000300000 */
.L_x_29:
[----:B------:R-:W-:Y:S01]  /*29b0*/  SHF.L.U32 R0, R73, 0x1f, RZ ;  /* 0x0000001f49007819 */ /* 0x000fe200000006ff */
[----:B------:R-:W-:Y:S01]  /*29c0*/  UIADD3 UR36, UR36, UR39, URZ ;  /* 0x0000002724247290 */ /* 0x000fe2000fffe03f */
[----:B------:R-:W-:Y:S01]  /*29d0*/  SHF.R.S32.HI R9, RZ, 0x1f, R19 ;  /* 0x0000001fff097819 */ /* 0x000fe20000011413 */
[----:B------:R-:W-:Y:S01]  /*29e0*/  UISETP.GE.U32.AND UP1, UPT, UR39, 0x3, UPT ;  /* 0x000000032700788c */ /* 0x000fe2000bf26070 */
[----:B------:R-:W0:Y:S01]  /*29f0*/  SYNCS.PHASECHK.TRANS64.TRYWAIT P0, [UR43+0x8], R0 ;  /* 0x00000800ff0075a7 */ /* 0x000e22000800016b */
[----:B------:R-:W-:-:S04]  /*2a00*/  UISETP.GT.U32.AND UP0, UPT, UR36, 0x2, UPT ;  /* 0x000000022400788c */ /* 0x000fc8000bf04070 */
[----:B------:R-:W-:-:S04]  /*2a10*/  UISETP.LT.U32.AND UP0, UPT, UR39, 0x3, UP0 ;  /* 0x000000032700788c */ /* 0x000fc80008701070 */
[----:B------:R-:W-:Y:S02]  /*2a20*/  USEL UR6, URZ, 0x1, !UP0 ;  /* 0x000000013f067887 */ /* 0x000fe4000c000000 */
[----:B------:R-:W-:Y:S02]  /*2a30*/  @UP1 UIMAD.WIDE.U32 UR4, UR36, -0x55555555, URZ ;  /* 0xaaaaaaab240418a5 */ /* 0x000fe4000f8e003f */
[----:B------:R-:W-:Y:S02]  /*2a40*/  ULOP3.LUT UR38, UR38, UR6, URZ, 0x3c, !UPT ;  /* 0x0000000626267292 */ /* 0x000fe4000f8e3c3f */
[----:B------:R-:W-:-:S04]  /*2a50*/  @UP1 USHF.R.U32.HI UR4, URZ, 0x1, UR5 ;  /* 0x000000013f041899 */ /* 0x000fc80008011605 */
[----:B------:R-:W-:Y:S01]  /*2a60*/  @UP1 ULOP3.LUT UR38, UR38, 0x1, UR4, 0x78, !UPT ;  /* 0x0000000126261892 */ /* 0x000fe2000f8e7804 */
[----:B0-----:R-:W-:Y:S11]  /*2a70*/  @!P0 BRA `(.L_x_31) ;  /* 0x0000003800c48947 */ /* 0x001ff60003800000 */
.L_x_120:
[----:B------:R-:W-:Y:S01]  /*2a80*/  ULDC.64 UR4, c[0x0][0x5d0] ;  /* 0x0001740000047ab9 */ /* 0x000fe20000000a00 */
[----:B------:R-:W-:Y:S01]  /*2a90*/  ULDC UR6, c[0x0][0x284] ;  /* 0x0000a10000067ab9 */ /* 0x000fe20000000800 */
[----:B0-----:R-:W-:Y:S02]  /*2aa0*/  IMAD R0, R9, UR4, RZ ;  /* 0x0000000409007c24 */ /* 0x001fe4000f8e02ff */
[----:B------:R-:W-:Y:S02]  /*2ab0*/  IMAD.SHL.U32 R12, R18, 0x40, RZ ;  /* 0x00000040120c7824 */ /* 0x000fe400078e00ff */
[C---:B------:R-:W-:Y:S02]  /*2ac0*/  IMAD R3, R19.reuse, UR5, R0 ;  /* 0x0000000513037c24 */ /* 0x040fe4000f8e0200 */
[----:B------:R-:W-:Y:S01]  /*2ad0*/  IMAD.SHL.U32 R0, R22, 0x40, RZ ;  /* 0x0000004016007824 */ /* 0x000fe200078e00ff */
[----:B------:R-:W-:Y:S01]  /*2ae0*/  SHF.R.S32.HI R13, RZ, 0x1f, R12 ;  /* 0x0000001fff0d7819 */ /* 0x000fe2000001140c */
[----:B------:R-:W-:Y:S01]  /*2af0*/  IMAD.WIDE.U32 R4, R19, UR4, R60 ;  /* 0x0000000413047c25 */ /* 0x000fe2000f8e003c */
[----:B------:R-:W-:-:S02]  /*2b00*/  ULDC.64 UR4, c[0x0][0x5c8] ;  /* 0x0001720000047ab9 */ /* 0x000fc40000000a00 */
[----:B------:R-:W-:Y:S01]  /*2b10*/  ISETP.GE.AND P0, PT, R0, UR6, PT ;  /* 0x0000000600007c0c */ /* 0x000fe2000bf06270 */
[----:B------:R-:W-:Y:S01]  /*2b20*/  ULDC UR6, c[0x0][0x288] ;  /* 0x0000a20000067ab9 */ /* 0x000fe20000000800 */
[----:B------:R-:W-:Y:S01]  /*2b30*/  IADD3 R4, P1, R12, R4, RZ ;  /* 0x000000040c047210 */ /* 0x000fe20007f3e0ff */
[----:B------:R-:W-:Y:S01]  /*2b40*/  IMAD.WIDE R20, R22, 0x40, R58 ;  /* 0x0000004016147825 */ /* 0x000fe200078e023a */
[----:B------:R-:W-:Y:S02]  /*2b50*/  ISETP.GE.OR P0, PT, R12, UR6, P0 ;  /* 0x000000060c007c0c */ /* 0x000fe40008706670 */
[----:B------:R-:W-:Y:S01]  /*2b60*/  IADD3.X R5, R13, R5, R3, P1, !PT ;  /* 0x000000050d057210 */ /* 0x000fe20000ffe403 */
[----:B------:R-:W-:-:S04]  /*2b70*/  IMAD R7, R21, UR4, RZ ;  /* 0x0000000415077c24 */ /* 0x000fc8000f8e02ff */
[C---:B------:R-:W-:Y:S02]  /*2b80*/  IMAD R7, R20.reuse, UR5, R7 ;  /* 0x0000000514077c24 */ /* 0x040fe4000f8e0207 */
[----:B------:R-:W-:-:S04]  /*2b90*/  IMAD.WIDE.U32 R70, R20, UR4, R4 ;  /* 0x0000000414467c25 */ /* 0x000fc8000f8e0004 */
[----:B------:R-:W-:Y:S05]  /*2ba0*/  @P0 BRA `(.L_x_32) ;  /* 0x0000002000540947 */ /* 0x000fea0003800000 */
[----:B-----5:R-:W-:Y:S01]  /*2bb0*/  FSETP.NEU.AND P1, PT, R57, RZ, PT ;  /* 0x000000ff3900720b */ /* 0x020fe20003f2d000 */
[----:B------:R-:W-:Y:S01]  /*2bc0*/  IMAD.IADD R22, R65, 0x1, -R12 ;  /* 0x0000000141167824 */ /* 0x000fe200078e0a0c */
[----:B------:R-:W-:Y:S01]  /*2bd0*/  BSSY B0, `(.L_x_32) ;  /* 0x0000212000007945 */ /* 0x000fe20003800000 */
[----:B------:R-:W-:Y:S02]  /*2be0*/  IMAD.IADD R0, R69, 0x1, -R0 ;  /* 0x0000000145007824 */ /* 0x000fe400078e0a00 */
[----:B------:R-:W-:Y:S01]  /*2bf0*/  IMAD.IADD R7, R71, 0x1, R7 ;  /* 0x0000000147077824 */ /* 0x000fe200078e0207 */
[----:B------:R-:W-:-:S04]  /*2c00*/  ISETP.GT.AND P0, PT, R22, RZ, PT ;  /* 0x000000ff1600720c */ /* 0x000fc80003f04270 */
[----:B------:R-:W-:-:S03]  /*2c10*/  ISETP.GT.AND P2, PT, R0, RZ, P0 ;  /* 0x000000ff0000720c */ /* 0x000fc60000744270 */
[----:B------:R-:W-:Y:S10]  /*2c20*/  @!P1 BRA `(.L_x_33) ;  /* 0x0000001400d89947 */ /* 0x000ff40003800000 */
[----:B------:R-:W0:Y:S01]  /*2c30*/  LDC.64 R74, c[0x0][0x5b8] ;  /* 0x00016e00ff4a7b82 */ /* 0x000e220000000a00 */
[----:B------:R-:W-:-:S07]  /*2c40*/  ULDC.64 UR4, c[0x0][0x5c0] ;  /* 0x0001700000047ab9 */ /* 0x000fce0000000a00 */
[----:B------:R-:W1:Y:S08]  /*2c50*/  LDC.64 R76, c[0x0][0x5b0] ;  /* 0x00016c00ff4c7b82 */ /* 0x000e700000000a00 */
[----:B------:R-:W2:Y:S01]  /*2c60*/  LDC.64 R78, c[0x0][0x5a8] ;  /* 0x00016a00ff4e7b82 */ /* 0x000ea20000000a00 */
[-C--:B0-----:R-:W-:Y:S02]  /*2c70*/  IMAD R6, R9, R74.reuse, RZ ;  /* 0x0000004a09067224 */ /* 0x081fe400078e02ff */
[----:B------:R-:W-:-:S04]  /*2c80*/  IMAD.WIDE.U32 R4, R19, R74, R60 ;  /* 0x0000004a13047225 */ /* 0x000fc800078e003c */
[----:B------:R-:W-:Y:S01]  /*2c90*/  IMAD R71, R19, R75, R6 ;  /* 0x0000004b13477224 */ /* 0x000fe200078e0206 */
[----:B------:R-:W-:Y:S01]  /*2ca0*/  IADD3 R8, P1, R12, R4, RZ ;  /* 0x000000040c087210 */ /* 0x000fe20007f3e0ff */
[----:B-1----:R-:W-:-:S03]  /*2cb0*/  IMAD R3, R21, R76, RZ ;  /* 0x0000004c15037224 */ /* 0x002fc600078e02ff */
[----:B------:R-:W-:Y:S01]  /*2cc0*/  IADD3.X R9, R13, R5, R71, P1, !PT ;  /* 0x000000050d097210 */ /* 0x000fe20000ffe447 */
[C---:B------:R-:W-:Y:S02]  /*2cd0*/  IMAD R21, R20.reuse, R77, R3 ;  /* 0x0000004d14157224 */ /* 0x040fe400078e0203 */
[----:B------:R-:W-:-:S04]  /*2ce0*/  IMAD.WIDE.U32 R4, R20, R76, R8 ;  /* 0x0000004c14047225 */ /* 0x000fc800078e0008 */
[----:B------:R-:W-:Y:S01]  /*2cf0*/  IMAD.IADD R3, R5, 0x1, R21 ;  /* 0x0000000105037824 */ /* 0x000fe200078e0215 */
[----:B--2---:R-:W-:-:S04]  /*2d00*/  LEA R10, P1, R4, R78, 0x2 ;  /* 0x0000004e040a7211 */ /* 0x004fc800078210ff */
[----:B------:R-:W-:-:S05]  /*2d10*/  LEA.HI.X R11, R4, R79, R3, 0x2, P1 ;  /* 0x0000004f040b7211 */ /* 0x000fca00008f1403 */
[----:B------:R0:W2:Y:S01]  /*2d20*/  @P2 LDG.E.LTC128B R3, desc[UR48][R10.64] ;  /* 0x000000300a032981 */ /* 0x0000a2000c1e1920 */
[----:B------:R-:W-:Y:S01]  /*2d30*/  IMAD.WIDE.U32 R4, R20, R76, R12 ;  /* 0x0000004c14047225 */ /* 0x000fe200078e000c */
[----:B------:R-:W-:Y:S01]  /*2d40*/  LEA R6, P3, R70, UR4, 0x2 ;  /* 0x0000000446067c11 */ /* 0x000fe2000f8610ff */
[----:B------:R-:W-:Y:S01]  /*2d50*/  BSSY B1, `(.L_x_34) ;  /* 0x0000014000017945 */ /* 0x000fe20003800000 */
[----:B------:R-:W-:Y:S02]  /*2d60*/  IADD3 R14, P1, R60, R4, RZ ;  /* 0x000000043c0e7210 */ /* 0x000fe40007f3e0ff */
[----:B------:R-:W-:Y:S02]  /*2d70*/  LEA.HI.X R7, R70, UR5, R7, 0x2, P3 ;  /* 0x0000000546077c11 */ /* 0x000fe400098f1407 */
[----:B------:R-:W-:Y:S01]  /*2d80*/  IADD3.X R15, R61, R21, R5, P1, !PT ;  /* 0x000000153d0f7210 */ /* 0x000fe20000ffe405 */
[----:B0-----:R-:W-:Y:S01]  /*2d90*/  IMAD.SHL.U32 R10, R76, 0x8, RZ ;  /* 0x000000084c0a7824 */ /* 0x001fe200078e00ff */
[----:B------:R-:W-:-:S02]  /*2da0*/  ISETP.GT.AND P1, PT, R22, 0x1, PT ;  /* 0x000000011600780c */ /* 0x000fc40003f24270 */
[----:B------:R-:W-:Y:S01]  /*2db0*/  SHF.L.U64.HI R11, R76, 0x3, R77 ;  /* 0x000000034c0b7819 */ /* 0x000fe2000001024d */
[----:B------:R-:W-:Y:S01]  /*2dc0*/  IMAD.WIDE.U32 R14, R19, R74, R14 ;  /* 0x0000004a130e7225 */ /* 0x000fe200078e000e */
[----:B------:R-:W-:-:S03]  /*2dd0*/  ISETP.GT.AND P3, PT, R0, RZ, P1 ;  /* 0x000000ff0000720c */ /* 0x000fc60000f64270 */
[----:B------:R-:W-:Y:S01]  /*2de0*/  IMAD.WIDE.U32 R10, R20, R76, R10 ;  /* 0x0000004c140a7225 */ /* 0x000fe200078e000a */
[----:B--2---:R-:W-:-:S05]  /*2df0*/  LOP3.LUT R4, R3, 0xffffe000, RZ, 0xc0, !PT ;  /* 0xffffe00003047812 */ /* 0x004fca00078ec0ff */
[----:B------:R-:W-:Y:S01]  /*2e00*/  FMUL R5, R4, R57 ;  /* 0x0000003904057220 */ /* 0x000fe20000400000 */
[----:B------:R-:W-:-:S03]  /*2e10*/  LEA R4, P4, R14, R78, 0x2 ;  /* 0x0000004e0e047211 */ /* 0x000fc600078810ff */
[----:B------:R-:W-:Y:S01]  /*2e20*/  FFMA R75, R24, R56, R5 ;  /* 0x00000038184b7223 */ /* 0x000fe20000000005 */
[----:B------:R-:W-:-:S04]  /*2e30*/  IMAD.IADD R5, R71, 0x1, R15 ;  /* 0x0000000147057824 */ /* 0x000fc800078e020f */
[----:B------:R-:W-:Y:S02]  /*2e40*/  F2FP.TF32.F32.PACK_B R75, R75 ;  /* 0x0000004bff4b723e */ /* 0x000fe400024050ff */
[----:B------:R-:W-:-:S03]  /*2e50*/  LEA.HI.X R5, R14, R79, R5, 0x2, P4 ;  /* 0x0000004f0e057211 */ /* 0x000fc600020f1405 */
[----:B------:R0:W-:Y:S01]  /*2e60*/  @P2 STG.E desc[UR48][R6.64], R75 ;  /* 0x0000004b06002986 */ /* 0x0001e2000c101930 */
[----:B------:R-:W-:Y:S05]  /*2e70*/  @!P3 BRA `(.L_x_35) ;  /* 0x000000000004b947 */ /* 0x000fea0003800000 */
[----:B------:R1:W5:Y:S02]  /*2e80*/  LDG.E.LTC128B R3, desc[UR48][R4.64+0x4] ;  /* 0x0000043004037981 */ /* 0x000364000c1e1920 */
.L_x_35:
[----:B------:R-:W-:Y:S05]  /*2e90*/  BSYNC B1 ;  /* 0x0000000000017941 */ /* 0x000fea0003800000 */
.L_x_34:
[----:B-----5:R-:W-:Y:S01]  /*2ea0*/  LOP3.LUT R14, R3, 0xffffe000, RZ, 0xc0, !PT ;  /* 0xffffe000030e7812 */ /* 0x020fe200078ec0ff */
[----:B------:R-:W-:Y:S01]  /*2eb0*/  IMAD.IADD R21, R21, 0x1, R11 ;  /* 0x0000000115157824 */ /* 0x000fe200078e020b */
[----:B------:R-:W-:Y:S01]  /*2ec0*/  IADD3 R8, P2, R8, R10, RZ ;  /* 0x0000000a08087210 */ /* 0x000fe20007f5e0ff */
[----:B------:R-:W-:Y:S01]  /*2ed0*/  IMAD.MOV.U32 R18, RZ, RZ, R3 ;  /* 0x000000ffff127224 */ /* 0x000fe200078e0003 */
[----:B------:R-:W-:Y:S01]  /*2ee0*/  ISETP.GT.AND P0, PT, R0, 0x8, P0 ;  /* 0x000000080000780c */ /* 0x000fe20000704270 */
[----:B------:R-:W-:Y:S02]  /*2ef0*/  FMUL R14, R14, R57 ;  /* 0x000000390e0e7220 */ /* 0x000fe40000400000 */
[----:B------:R-:W-:Y:S02]  /*2f00*/  IMAD.X R9, R21, 0x1, R9, P2 ;  /* 0x0000000115097824 */ /* 0x000fe400010e0609 */
[----:B------:R-:W-:Y:S01]  /*2f10*/  FFMA R25, R25, R56, R14 ;  /* 0x0000003819197223 */ /* 0x000fe2000000000e */
[----:B------:R-:W-:-:S04]  /*2f20*/  LEA R14, P2, R8, R78, 0x2 ;  /* 0x0000004e080e7211 */ /* 0x000fc800078410ff */
[----:B------:R-:W-:Y:S02]  /*2f30*/  F2FP.TF32.F32.PACK_B R25, R25 ;  /* 0x00000019ff19723e */ /* 0x000fe400024050ff */
[----:B------:R-:W-:-:S03]  /*2f40*/  LEA.HI.X R15, R8, R79, R9, 0x2, P2 ;  /* 0x0000004f080f7211 */ /* 0x000fc600010f1409 */
[----:B------:R2:W-:Y:S04]  /*2f50*/  @P3 STG.E desc[UR48][R6.64+0x4], R25 ;  /* 0x0000041906003986 */ /* 0x0005e8000c101930 */
[----:B------:R-:W3:Y:S01]  /*2f60*/  @P0 LDG.E.LTC128B R18, desc[UR48][R14.64] ;  /* 0x000000300e120981 */ /* 0x000ee2000c1e1920 */
[----:B------:R-:W-:Y:S01]  /*2f70*/  IADD3 R12, P2, P3, R60, R10, R12 ;  /* 0x0000000a3c0c7210 */ /* 0x000fe20007b5e00c */
[----:B------:R-:W-:Y:S01]  /*2f80*/  BSSY B1, `(.L_x_36) ;  /* 0x0000011000017945 */ /* 0x000fe20003800000 */
[C---:B------:R-:W-:Y:S02]  /*2f90*/  SHF.L.U64.HI R9, R62.reuse, 0x2, R63 ;  /* 0x000000023e097819 */ /* 0x040fe4000001023f */
[----:B------:R-:W-:Y:S02]  /*2fa0*/  IADD3.X R13, R61, R21, R13, P2, P3 ;  /* 0x000000153d0d7210 */ /* 0x000fe400017e640d */
[----:B------:R-:W-:-:S02]  /*2fb0*/  LEA R10, P2, R62, R6, 0x2 ;  /* 0x000000063e0a7211 */ /* 0x000fc400078410ff */
[----:B------:R-:W-:Y:S01]  /*2fc0*/  ISETP.GT.AND P1, PT, R0, 0x8, P1 ;  /* 0x000000080000780c */ /* 0x000fe20000f24270 */
[----:B------:R-:W-:-:S04]  /*2fd0*/  IMAD.WIDE.U32 R12, R19, R74, R12 ;  /* 0x0000004a130c7225 */ /* 0x000fc800078e000c */
[----:B------:R-:W-:Y:S01]  /*2fe0*/  IMAD.X R11, R9, 0x1, R7, P2 ;  /* 0x00000001090b7824 */ /* 0x000fe200010e0607 */
[----:B---3--:R-:W-:-:S05]  /*2ff0*/  LOP3.LUT R8, R18, 0xffffe000, RZ, 0xc0, !PT ;  /* 0xffffe00012087812 */ /* 0x008fca00078ec0ff */
        /* <DEDUP_REMOVED lines=9> */
.L_x_37:
[----:B------:R-:W-:Y:S05]  /*3090*/  BSYNC B1 ;  /* 0x0000000000017941 */ /* 0x000fea0003800000 */
.L_x_36:
[----:B-----5:R-:W-:Y:S01]  /*30a0*/  LOP3.LUT R12, R18, 0xffffe000, RZ, 0xc0, !PT ;  /* 0xffffe000120c7812 */ /* 0x020fe200078ec0ff */
[----:B------:R-:W-:Y:S01]  /*30b0*/  BSSY B1, `(.L_x_38) ;  /* 0x0000009000017945 */ /* 0x000fe20003800000 */
[----:B------:R-:W-:-:S03]  /*30c0*/  ISETP.GT.AND P0, PT, R22, 0x8, PT ;  /* 0x000000081600780c */ /* 0x000fc60003f04270 */
[----:B------:R-:W-:Y:S01]  /*30d0*/  FMUL R12, R12, R57 ;  /* 0x000000390c0c7220 */ /* 0x000fe20000400000 */
[----:B------:R-:W-:-:S03]  /*30e0*/  ISETP.GT.AND P2, PT, R0, RZ, P0 ;  /* 0x000000ff0000720c */ /* 0x000fc60000744270 */
[----:B------:R-:W-:-:S05]  /*30f0*/  FFMA R27, R27, R56, R12 ;  /* 0x000000381b1b7223 */ /* 0x000fca000000000c */
[----:B------:R-:W-:-:S05]  /*3100*/  F2FP.TF32.F32.PACK_B R27, R27 ;  /* 0x0000001bff1b723e */ /* 0x000fca00024050ff */
[----:B------:R4:W-:Y:S01]  /*3110*/  @P1 STG.E desc[UR48][R10.64+0x4], R27 ;  /* 0x0000041b0a001986 */ /* 0x0009e2000c101930 */
[----:B------:R-:W-:Y:S05]  /*3120*/  @!P2 BRA `(.L_x_39) ;  /* 0x000000000004a947 */ /* 0x000fea0003800000 */
[----:B------:R0:W5:Y:S02]  /*3130*/  LDG.E.LTC128B R18, desc[UR48][R4.64+0x20] ;  /* 0x0000203004127981 */ /* 0x000164000c1e1920 */
.L_x_39:
[----:B------:R-:W-:Y:S05]  /*3140*/  BSYNC B1 ;  /* 0x0000000000017941 */ /* 0x000fea0003800000 */
.L_x_38:
        /* <DEDUP_REMOVED lines=10> */
.L_x_41:
[----:B------:R-:W-:Y:S05]  /*31f0*/  BSYNC B1 ;  /* 0x0000000000017941 */ /* 0x000fea0003800000 */
.L_x_40:
[----:B-----5:R-:W-:Y:S01]  /*3200*/  LOP3.LUT R12, R18, 0xffffe000, RZ, 0xc0, !PT ;  /* 0xffffe000120c7812 */ /* 0x020fe200078ec0ff */
[----:B------:R-:W-:Y:S01]  /*3210*/  BSSY B1, `(.L_x_42) ;  /* 0x0000008000017945 */ /* 0x000fe20003800000 */
[----:B------:R-:W-:-:S03]  /*3220*/  ISETP.GT.AND P0, PT, R0, 0x8, P0 ;  /* 0x000000080000780c */ /* 0x000fc60000704270 */
[----:B------:R-:W-:-:S04]  /*3230*/  FMUL R12, R12, R57 ;  /* 0x000000390c0c7220 */ /* 0x000fc80000400000 */
[----:B------:R-:W-:-:S05]  /*3240*/  FFMA R29, R29, R56, R12 ;  /* 0x000000381d1d7223 */ /* 0x000fca000000000c */
[----:B------:R-:W-:-:S05]  /*3250*/  F2FP.TF32.F32.PACK_B R29, R29 ;  /* 0x0000001dff1d723e */ /* 0x000fca00024050ff */
[----:B------:R0:W-:Y:S01]  /*3260*/  @P3 STG.E desc[UR48][R6.64+0x24], R29 ;  /* 0x0000241d06003986 */ /* 0x0001e2000c101930 */
[----:B------:R-:W-:Y:S05]  /*3270*/  @!P0 BRA `(.L_x_43) ;  /* 0x0000000000048947 */ /* 0x000fea0003800000 */
[----:B------:R0:W5:Y:S02]  /*3280*/  LDG.E.LTC128B R18, desc[UR48][R8.64+0x20] ;  /* 0x0000203008127981 */ /* 0x000164000c1e1920 */
.L_x_43:
[----:B------:R-:W-:Y:S05]  /*3290*/  BSYNC B1 ;  /* 0x0000000000017941 */ /* 0x000fea0003800000 */
.L_x_42:
[----:B-----5:R-:W-:Y:S01]  /*32a0*/  LOP3.LUT R12, R18, 0xffffe000, RZ, 0xc0, !PT ;  /* 0xffffe000120c7812 */ /* 0x020fe200078ec0ff */
[----:B------:R-:W-:Y:S01]  /*32b0*/  BSSY B1, `(.L_x_44) ;  /* 0x0000008000017945 */ /* 0x000fe20003800000 */
[----:B------:R-:W-:-:S03]  /*32c0*/  ISETP.GT.AND P1, PT, R0, 0x8, P1 ;  /* 0x000000080000780c */ /* 0x000fc60000f24270 */
[----:B0-----:R-:W-:-:S04]  /*32d0*/  FMUL R3, R12, R57 ;  /* 0x000000390c037220 */ /* 0x001fc80000400000 */
[----:B------:R-:W-:-:S05]  /*32e0*/  FFMA R3, R30, R56, R3 ;  /* 0x000000381e037223 */ /* 0x000fca0000000003 */
[----:B------:R-:W-:-:S05]  /*32f0*/  F2FP.TF32.F32.PACK_B R3, R3 ;  /* 0x00000003ff03723e */ /* 0x000fca00024050ff */
[----:B------:R0:W-:Y:S01]  /*3300*/  @P0 STG.E desc[UR48][R10.64+0x20], R3 ;  /* 0x000020030a000986 */ /* 0x0001e2000c101930 */
[----:B------:R-:W-:Y:S05]  /*3310*/  @!P1 BRA `(.L_x_45) ;  /* 0x0000000000049947 */ /* 0x000fea0003800000 */
[----:B------:R0:W5:Y:S02]  /*3320*/  LDG.E.LTC128B R18, desc[UR48][R8.64+0x24] ;  /* 0x0000243008127981 */ /* 0x000164000c1e1920 */
.L_x_45:
[----:B------:R-:W-:Y:S05]  /*3330*/  BSYNC B1 ;  /* 0x0000000000017941 */ /* 0x000fea0003800000 */
.L_x_44:
        /* <DEDUP_REMOVED lines=10> */
.L_x_47:
[----:B------:R-:W-:Y:S05]  /*33e0*/  BSYNC B1 ;  /* 0x0000000000017941 */ /* 0x000fea0003800000 */
.L_x_46:
[----:B-----5:R-:W-:Y:S01]  /*33f0*/  LOP3.LUT R12, R18, 0xffffe000, RZ, 0xc0, !PT ;  /* 0xffffe000120c7812 */ /* 0x020fe200078ec0ff */
[----:B------:R-:W-:Y:S01]  /*3400*/  BSSY B1, `(.L_x_48) ;  /* 0x0000009000017945 */ /* 0x000fe20003800000 */
[----:B------:R-:W-:-:S03]  /*3410*/  ISETP.GT.AND P1, PT, R22, 0x11, PT ;  /* 0x000000111600780c */ /* 0x000fc60003f24270 */
[----:B0-----:R-:W-:Y:S01]  /*3420*/  FMUL R3, R12, R57 ;  /* 0x000000390c037220 */ /* 0x001fe20000400000 */
[----:B------:R-:W-:-:S03]  /*3430*/  ISETP.GT.AND P3, PT, R0, RZ, P1 ;  /* 0x000000ff0000720c */ /* 0x000fc60000f64270 */
[----:B------:R-:W-:-:S05]  /*3440*/  FFMA R3, R32, R56, R3 ;  /* 0x0000003820037223 */ /* 0x000fca0000000003 */
[----:B------:R-:W-:-:S05]  /*3450*/  F2FP.TF32.F32.PACK_B R3, R3 ;  /* 0x00000003ff03723e */ /* 0x000fca00024050ff */
[----:B------:R0:W-:Y:S01]  /*3460*/  @P2 STG.E desc[UR48][R6.64+0x40], R3 ;  /* 0x0000400306002986 */ /* 0x0001e2000c101930 */
[----:B------:R-:W-:Y:S05]  /*3470*/  @!P3 BRA `(.L_x_49) ;  /* 0x000000000004b947 */ /* 0x000fea0003800000 */
[----:B------:R0:W5:Y:S02]  /*3480*/  LDG.E.LTC128B R18, desc[UR48][R4.64+0x44] ;  /* 0x0000443004127981 */ /* 0x000164000c1e1920 */
.L_x_49:
[----:B------:R-:W-:Y:S05]  /*3490*/  BSYNC B1 ;  /* 0x0000000000017941 */ /* 0x000fea0003800000 */
.L_x_48:
        /* <DEDUP_REMOVED lines=9> */
.L_x_51:
[----:B------:R-:W-:Y:S05]  /*3530*/  BSYNC B1 ;  /* 0x0000000000017941 */ /* 0x000fea0003800000 */
.L_x_50:
        /* <DEDUP_REMOVED lines=9> */
.L_x_53:
[----:B------:R-:W-:Y:S05]  /*35d0*/  BSYNC B1 ;  /* 0x0000000000017941 */ /* 0x000fea0003800000 */
.L_x_52:
        /* <DEDUP_REMOVED lines=10> */
.L_x_55:
[----:B------:R-:W-:Y:S05]  /*3680*/  BSYNC B1 ;  /* 0x0000000000017941 */ /* 0x000fea0003800000 */
.L_x_54:
        /* <DEDUP_REMOVED lines=10> */
.L_x_57:
[----:B------:R-:W-:Y:S05]  /*3730*/  BSYNC B1 ;  /* 0x0000000000017941 */ /* 0x000fea0003800000 */
.L_x_56:
        /* <DEDUP_REMOVED lines=9> */
.L_x_59:
[----:B------:R-:W-:Y:S05]  /*37d0*/  BSYNC B1 ;  /* 0x0000000000017941 */ /* 0x000fea0003800000 */
.L_x_58:
        /* <DEDUP_REMOVED lines=9> */
.L_x_61:
[----:B------:R-:W-:Y:S05]  /*3870*/  BSYNC B1 ;  /* 0x0000000000017941 */ /* 0x000fea0003800000 */
.L_x_60:
        /* <DEDUP_REMOVED lines=10> */
.L_x_63:
[----:B------:R-:W-:Y:S05]  /*3920*/  BSYNC B1 ;  /* 0x0000000000017941 */ /* 0x000fea0003800000 */
.L_x_62:
        /* <DEDUP_REMOVED lines=10> */
.L_x_65:
[----:B------:R-:W-:Y:S05]  /*39d0*/  BSYNC B1 ;  /* 0x0000000000017941 */ /* 0x000fea0003800000 */
.L_x_64:
        /* <DEDUP_REMOVED lines=9> */
.L_x_67:
[----:B------:R-:W-:Y:S05]  /*3a70*/  BSYNC B1 ;  /* 0x0000000000017941 */ /* 0x000fea0003800000 */
.L_x_66:
        /* <DEDUP_REMOVED lines=9> */
.L_x_69:
[----:B------:R-:W-:Y:S05]  /*3b10*/  BSYNC B1 ;  /* 0x0000000000017941 */ /* 0x000fea0003800000 */
.L_x_68:
        /* <DEDUP_REMOVED lines=10> */
.L_x_71:
[----:B------:R-:W-:Y:S05]  /*3bc0*/  BSYNC B1 ;  /* 0x0000000000017941 */ /* 0x000fea0003800000 */
.L_x_70:
        /* <DEDUP_REMOVED lines=10> */
.L_x_73:
[----:B------:R-:W-:Y:S05]  /*3c70*/  BSYNC B1 ;  /* 0x0000000000017941 */ /* 0x000fea0003800000 */
.L_x_72:
        /* <DEDUP_REMOVED lines=9> */
.L_x_75:
[----:B------:R-:W-:Y:S05]  /*3d10*/  BSYNC B1 ;  /* 0x0000000000017941 */ /* 0x000fea0003800000 */
.L_x_74:
        /* <DEDUP_REMOVED lines=9> */
.L_x_77:
[----:B------:R-:W-:Y:S05]  /*3db0*/  BSYNC B1 ;  /* 0x0000000000017941 */ /* 0x000fea0003800000 */
.L_x_76:
        /* <DEDUP_REMOVED lines=10> */
.L_x_79:
[----:B------:R-:W-:Y:S05]  /*3e60*/  BSYNC B1 ;  /* 0x0000000000017941 */ /* 0x000fea0003800000 */
.L_x_78:
        /* <DEDUP_REMOVED lines=10> */
.L_x_81:
[----:B------:R-:W-:Y:S05]  /*3f10*/  BSYNC B1 ;  /* 0x0000000000017941 */ /* 0x000fea0003800000 */
.L_x_80:
        /* <DEDUP_REMOVED lines=9> */
.L_x_83:
[----:B------:R-:W-:Y:S05]  /*3fb0*/  BSYNC B1 ;  /* 0x0000000000017941 */ /* 0x000fea0003800000 */
.L_x_82:
        /* <DEDUP_REMOVED lines=9> */
.L_x_85:
[----:B------:R-:W-:Y:S05]  /*4050*/  BSYNC B1 ;  /* 0x0000000000017941 */ /* 0x000fea0003800000 */
.L_x_84:
        /* <DEDUP_REMOVED lines=10> */
.L_x_87:
[----:B------:R-:W-:Y:S05]  /*4100*/  BSYNC B1 ;  /* 0x0000000000017941 */ /* 0x000fea0003800000 */
.L_x_86:
        /* <DEDUP_REMOVED lines=10> */
.L_x_89:
[----:B------:R-:W-:Y:S05]  /*41b0*/  BSYNC B1 ;  /* 0x0000000000017941 */ /* 0x000fea0003800000 */
.L_x_88:
[----:B01---5:R-:W-:Y:S01]  /*41c0*/  LOP3.LUT R4, R18, 0xffffe000, RZ, 0xc0, !PT ;  /* 0xffffe00012047812 */ /* 0x023fe200078ec0ff */
        /* <DEDUP_REMOVED lines=8> */
.L_x_91:
[----:B------:R-:W-:Y:S05]  /*4250*/  BSYNC B1 ;  /* 0x0000000000017941 */ /* 0x000fea0003800000 */
.L_x_90:
[----:B-----5:R-:W-:Y:S01]  /*4260*/  LOP3.LUT R4, R18, 0xffffe000, RZ, 0xc0, !PT ;  /* 0xffffe00012047812 */ /* 0x020fe200078ec0ff */
[----:B------:R-:W-:Y:S01]  /*4270*/  @P0 IMAD.MOV.U32 R5, RZ, RZ, R11 ;  /* 0x000000ffff050224 */ /* 0x000fe200078e000b */
[----:B------:R-:W-:Y:S01]  /*4280*/  ISETP.GT.AND P1, PT, R0, 0x8, P1 ;  /* 0x000000080000780c */ /* 0x000fe20000f24270 */
[----:B------:R-:W-:Y:S02]  /*4290*/  BSSY B1, `(.L_x_92) ;  /* 0x0000008000017945 */ /* 0x000fe40003800000 */
[----:B------:R-:W-:Y:S01]  /*42a0*/  FMUL R3, R4, R57 ;  /* 0x0000003904037220 */ /* 0x000fe20000400000 */
[----:B------:R-:W-:-:S03]  /*42b0*/  @P0 IMAD.MOV.U32 R4, RZ, RZ, R10 ;  /* 0x000000ffff040224 */ /* 0x000fc600078e000a */
[----:B------:R-:W-:-:S05]  /*42c0*/  FFMA R3, R54, R56, R3 ;  /* 0x0000003836037223 */ /* 0x000fca0000000003 */
[----:B------:R-:W-:-:S05]  /*42d0*/  F2FP.TF32.F32.PACK_B R3, R3 ;  /* 0x00000003ff03723e */ /* 0x000fca00024050ff */
[----:B------:R0:W-:Y:S01]  /*42e0*/  @P0 STG.E desc[UR48][R4.64+0xe0], R3 ;  /* 0x0000e00304000986 */ /* 0x0001e2000c101930 */
[----:B------:R-:W-:Y:S05]  /*42f0*/  @!P1 BRA `(.L_x_93) ;  /* 0x0000000000049947 */ /* 0x000fea0003800000 */
[----:B------:R0:W5:Y:S02]  /*4300*/  LDG.E.LTC128B R18, desc[UR48][R8.64+0xe4] ;  /* 0x0000e43008127981 */ /* 0x000164000c1e1920 */
.L_x_93:
[----:B------:R-:W-:Y:S05]  /*4310*/  BSYNC B1 ;  /* 0x0000000000017941 */ /* 0x000fea0003800000 */
.L_x_92:
[----:B------:R-:W-:Y:S05]  /*4320*/  @!P1 BRA `(.L_x_94) ;  /* 0x0000000800709947 */ /* 0x000fea0003800000 */
[----:B-----5:R-:W-:-:S05]  /*4330*/  LOP3.LUT R18, R18, 0xffffe000, RZ, 0xc0, !PT ;  /* 0xffffe00012127812 */ /* 0x020fca00078ec0ff */
[----:B------:R-:W-:-:S04]  /*4340*/  FMUL R18, R18, R57 ;  /* 0x0000003912127220 */ /* 0x000fc80000400000 */
[----:B------:R-:W-:-:S05]  /*4350*/  FFMA R55, R55, R56, R18 ;  /* 0x0000003837377223 */ /* 0x000fca0000000012 */
[----:B------:R-:W-:-:S05]  /*4360*/  F2FP.TF32.F32.PACK_B R55, R55 ;  /* 0x00000037ff37723e */ /* 0x000fca00024050ff */
[----:B------:R0:W-:Y:S01]  /*4370*/  STG.E desc[UR48][R10.64+0xe4], R55 ;  /* 0x0000e4370a007986 */ /* 0x0001e2000c101930 */
[----:B------:R-:W-:Y:S05]  /*4380*/  BRA `(.L_x_94) ;  /* 0x0000000800587947 */ /* 0x000fea0003800000 */
.L_x_33:
[----:B------:R-:W-:Y:S01]  /*4390*/  ISETP.GT.AND P4, PT, R22, 0x1, PT ;  /* 0x000000011600780c */ /* 0x000fe20003f84270 */
[----:B------:R-:W-:Y:S01]  /*43a0*/  ULDC.64 UR4, c[0x0][0x5c0] ;  /* 0x0001700000047ab9 */ /* 0x000fe20000000a00 */
[-C--:B------:R-:W-:Y:S01]  /*43b0*/  FMUL R3, R24, R56.reuse ;  /* 0x0000003818037220 */ /* 0x080fe20000400000 */
[----:B------:R-:W-:Y:S01]  /*43c0*/  LEA R4, P3, R70, UR4, 0x2 ;  /* 0x0000000446047c11 */ /* 0x000fe2000f8610ff */
[-C--:B------:R-:W-:Y:S01]  /*43d0*/  FMUL R25, R25, R56.reuse ;  /* 0x0000003819197220 */ /* 0x080fe20000400000 */
[----:B------:R-:W-:Y:S01]  /*43e0*/  ISETP.GT.AND P1, PT, R0, RZ, P4 ;  /* 0x000000ff0000720c */ /* 0x000fe20002724270 */
[-C--:B------:R-:W-:Y:S01]  /*43f0*/  FMUL R9, R26, R56.reuse ;  /* 0x000000381a097220 */ /* 0x080fe20000400000 */
[----:B------:R-:W-:Y:S01]  /*4400*/  LEA.HI.X R5, R70, UR5, R7, 0x2, P3 ;  /* 0x0000000546057c11 */ /* 0x000fe200098f1407 */
[-C--:B------:R-:W-:Y:S01]  /*4410*/  FMUL R27, R27, R56.reuse ;  /* 0x000000381b1b7220 */ /* 0x080fe20000400000 */
[----:B------:R-:W-:Y:S01]  /*4420*/  F2FP.TF32.F32.PACK_B R3, R3 ;  /* 0x00000003ff03723e */ /* 0x000fe200024050ff */
[-C--:B------:R-:W-:Y:S01]  /*4430*/  FMUL R29, R29, R56.reuse ;  /* 0x000000381d1d7220 */ /* 0x080fe20000400000 */
[----:B------:R-:W-:Y:S01]  /*4440*/  F2FP.TF32.F32.PACK_B R25, R25 ;  /* 0x00000019ff19723e */ /* 0x000fe200024050ff */
[----:B------:R-:W-:Y:S01]  /*4450*/  FMUL R31, R31, R56 ;  /* 0x000000381f1f7220 */ /* 0x000fe20000400000 */
[C---:B------:R-:W-:Y:S01]  /*4460*/  SHF.L.U64.HI R7, R62.reuse, 0x2, R63 ;  /* 0x000000023e077819 */ /* 0x040fe2000001023f */
[----:B------:R0:W-:Y:S01]  /*4470*/  @P2 STG.E desc[UR48][R4.64], R3 ;  /* 0x0000000304002986 */ /* 0x0001e2000c101930 */
[----:B------:R-:W-:Y:S01]  /*4480*/  LEA R6, P3, R62, R4, 0x2 ;  /* 0x000000043e067211 */ /* 0x000fe200078610ff */
[-C--:B------:R-:W-:Y:S01]  /*4490*/  FMUL R11, R32, R56.reuse ;  /* 0x00000038200b7220 */ /* 0x080fe20000400000 */
[C---:B------:R-:W-:Y:S01]  /*44a0*/  ISETP.GT.AND P2, PT, R22.reuse, 0x8, PT ;  /* 0x000000081600780c */ /* 0x040fe20003f44270 */
[----:B------:R-:W-:Y:S01]  /*44b0*/  @P1 STG.E desc[UR48][R4.64+0x4], R25 ;  /* 0x0000041904001986 */ /* 0x000fe2000c101930 */
[----:B------:R-:W-:Y:S01]  /*44c0*/  ISETP.GT.AND P1, PT, R22, 0x9, PT ;  /* 0x000000091600780c */ /* 0x000fe20003f24270 */
[----:B------:R-:W-:Y:S01]  /*44d0*/  IMAD.X R7, R7, 0x1, R5, P3 ;  /* 0x0000000107077824 */ /* 0x000fe200018e0605 */
[C---:B------:R-:W-:Y:S01]  /*44e0*/  ISETP.GT.AND P0, PT, R0.reuse, 0x8, P0 ;  /* 0x000000080000780c */ /* 0x040fe20000704270 */
[-C--:B------:R-:W-:Y:S01]  /*44f0*/  FMUL R33, R33, R56.reuse ;  /* 0x0000003821217220 */ /* 0x080fe20000400000 */
[C---:B------:R-:W-:Y:S01]  /*4500*/  ISETP.GT.AND P4, PT, R0.reuse, 0x8, P4 ;  /* 0x000000080000780c */ /* 0x040fe20002784270 */
[-C--:B------:R-:W-:Y:S01]  /*4510*/  FMUL R35, R35, R56.reuse ;  /* 0x0000003823237220 */ /* 0x080fe20000400000 */
[----:B------:R-:W-:Y:S01]  /*4520*/  ISETP.GT.AND P5, PT, R0, RZ, P2 ;  /* 0x000000ff0000720c */ /* 0x000fe200017a4270 */
[-C--:B0-----:R-:W-:Y:S01]  /*4530*/  FMUL R3, R28, R56.reuse ;  /* 0x000000381c037220 */ /* 0x081fe20000400000 */
[----:B------:R-:W-:Y:S01]  /*4540*/  ISETP.GT.AND P3, PT, R0, RZ, P1 ;  /* 0x000000ff0000720c */ /* 0x000fe20000f64270 */
[-C--:B------:R-:W-:Y:S01]  /*4550*/  FMUL R37, R37, R56.reuse ;  /* 0x0000003825257220 */ /* 0x080fe20000400000 */
[----:B------:R-:W-:Y:S01]  /*4560*/  F2FP.TF32.F32.PACK_B R9, R9 ;  /* 0x00000009ff09723e */ /* 0x000fe200024050ff */
[-C--:B------:R-:W-:Y:S01]  /*4570*/  FMUL R39, R39, R56.reuse ;  /* 0x0000003827277220 */ /* 0x080fe20000400000 */
[----:B------:R-:W-:Y:S01]  /*4580*/  F2FP.TF32.F32.PACK_B R27, R27 ;  /* 0x0000001bff1b723e */ /* 0x000fe200024050ff */
[-C--:B------:R-:W-:Y:S01]  /*4590*/  FMUL R41, R41, R56.reuse ;  /* 0x0000003829297220 */ /* 0x080fe20000400000 */
[----:B------:R-:W-:Y:S01]  /*45a0*/  F2FP.TF32.F32.PACK_B R3, R3 ;  /* 0x00000003ff03723e */ /* 0x000fe200024050ff */
[----:B------:R0:W-:Y:S01]  /*45b0*/  @P0 STG.E desc[UR48][R6.64], R9 ;  /* 0x0000000906000986 */ /* 0x0001e2000c101930 */
[----:B------:R-:W-:Y:S01]  /*45c0*/  F2FP.TF32.F32.PACK_B R29, R29 ;  /* 0x0000001dff1d723e */ /* 0x000fe200024050ff */
[-C--:B------:R-:W-:Y:S01]  /*45d0*/  FMUL R43, R43, R56.reuse ;  /* 0x000000382b2b7220 */ /* 0x080fe20000400000 */
[----:B------:R-:W-:Y:S01]  /*45e0*/  ISETP.GT.AND P0, PT, R22, 0x10, PT ;  /* 0x000000101600780c */ /* 0x000fe20003f04270 */
[----:B------:R-:W-:Y:S01]  /*45f0*/  @P4 STG.E desc[UR48][R6.64+0x4], R27 ;  /* 0x0000041b06004986 */ /* 0x000fe2000c101930 */
[C---:B------:R-:W-:Y:S01]  /*4600*/  ISETP.GT.AND P2, PT, R0.reuse, 0x8, P2 ;  /* 0x000000080000780c */ /* 0x040fe20001744270 */
[-C--:B------:R-:W-:Y:S01]  /*4610*/  FMUL R45, R45, R56.reuse ;  /* 0x000000382d2d7220 */ /* 0x080fe20000400000 */
[C---:B------:R-:W-:Y:S01]  /*4620*/  ISETP.GT.AND P1, PT, R0.reuse, 0x8, P1 ;  /* 0x000000080000780c */ /* 0x040fe20000f24270 */
[----:B------:R1:W-:Y:S01]  /*4630*/  @P5 STG.E desc[UR48][R4.64+0x20], R3 ;  /* 0x0000200304005986 */ /* 0x0003e2000c101930 */
[----:B------:R-:W-:Y:S01]  /*4640*/  ISETP.GT.AND P5, PT, R0, RZ, P0 ;  /* 0x000000ff0000720c */ /* 0x000fe200007a4270 */
[-C--:B------:R-:W-:Y:S01]  /*4650*/  FMUL R47, R47, R56.reuse ;  /* 0x000000382f2f7220 */ /* 0x080fe20000400000 */
[----:B------:R-:W-:Y:S01]  /*4660*/  F2FP.TF32.F32.PACK_B R31, R31 ;  /* 0x0000001fff1f723e */ /* 0x000fe200024050ff */
[----:B------:R-:W-:Y:S01]  /*4670*/  @P3 STG.E desc[UR48][R4.64+0x24], R29 ;  /* 0x0000241d04003986 */ /* 0x000fe2000c101930 */
[----:B------:R-:W-:Y:S01]  /*4680*/  ISETP.GT.AND P3, PT, R22, 0x11, PT ;  /* 0x000000111600780c */ /* 0x000fe20003f64270 */
[-C--:B0-----:R-:W-:Y:S01]  /*4690*/  FMUL R9, R30, R56.reuse ;  /* 0x000000381e097220 */ /* 0x081fe20000400000 */
[----:B------:R-:W-:Y:S01]  /*46a0*/  F2FP.TF32.F32.PACK_B R11, R11 ;  /* 0x0000000bff0b723e */ /* 0x000fe200024050ff */
[-C--:B------:R-:W-:Y:S01]  /*46b0*/  FMUL R49, R49, R56.reuse ;  /* 0x0000003831317220 */ /* 0x080fe20000400000 */
[----:B------:R-:W-:Y:S01]  /*46c0*/  ISETP.GT.AND P4, PT, R0, RZ, P3 ;  /* 0x000000ff0000720c */ /* 0x000fe20001f84270 */
[-C--:B------:R-:W-:Y:S01]  /*46d0*/  FMUL R51, R51, R56.reuse ;  /* 0x0000003833337220 */ /* 0x080fe20000400000 */
[----:B------:R-:W-:Y:S01]  /*46e0*/  F2FP.TF32.F32.PACK_B R9, R9 ;  /* 0x00000009ff09723e */ /* 0x000fe200024050ff */
[-C--:B-1----:R-:W-:Y:S01]  /*46f0*/  FMUL R3, R34, R56.reuse ;  /* 0x0000003822037220 */ /* 0x082fe20000400000 */
[----:B------:R-:W-:Y:S01]  /*4700*/  F2FP.TF32.F32.PACK_B R33, R33 ;  /* 0x00000021ff21723e */ /* 0x000fe200024050ff */
[-C--:B------:R-:W-:Y:S01]  /*4710*/  FMUL R13, R52, R56.reuse ;  /* 0x00000038340d7220 */ /* 0x080fe20000400000 */
[----:B------:R-:W-:Y:S01]  /*4720*/  ISETP.GT.AND P0, PT, R0, 0x8, P0 ;  /* 0x000000080000780c */ /* 0x000fe20000704270 */
[----:B------:R0:W-:Y:S01]  /*4730*/  @P2 STG.E desc[UR48][R6.64+0x20], R9 ;  /* 0x0000200906002986 */ /* 0x0001e2000c101930 */
[C---:B------:R-:W-:Y:S01]  /*4740*/  ISETP.GT.AND P2, PT, R22.reuse, 0x19, PT ;  /* 0x000000191600780c */ /* 0x040fe20003f44270 */
[-C--:B------:R-:W-:Y:S01]  /*4750*/  FMUL R53, R53, R56.reuse ;  /* 0x0000003835357220 */ /* 0x080fe20000400000 */
[----:B------:R-:W-:Y:S01]  /*4760*/  F2FP.TF32.F32.PACK_B R3, R3 ;  /* 0x00000003ff03723e */ /* 0x000fe200024050ff */
[----:B------:R-:W-:Y:S01]  /*4770*/  @P1 STG.E desc[UR48][R6.64+0x24], R31 ;  /* 0x0000241f06001986 */ /* 0x000fe2000c101930 */
[----:B------:R-:W-:Y:S01]  /*4780*/  ISETP.GT.AND P1, PT, R22, 0x18, PT ;  /* 0x000000181600780c */ /* 0x000fe20003f24270 */
[----:B------:R-:W-:Y:S01]  /*4790*/  FMUL R55, R55, R56 ;  /* 0x0000003837377220 */ /* 0x000fe20000400000 */
[----:B------:R-:W-:Y:S01]  /*47a0*/  F2FP.TF32.F32.PACK_B R35, R35 ;  /* 0x00000023ff23723e */ /* 0x000fe200024050ff */
[----:B------:R1:W-:Y:S01]  /*47b0*/  @P5 STG.E desc[UR48][R4.64+0x40], R11 ;  /* 0x0000400b04005986 */ /* 0x0003e2000c101930 */
[----:B------:R-:W-:-:S02]  /*47c0*/  ISETP.GT.AND P5, PT, R0, RZ, P1 ;  /* 0x000000ff0000720c */ /* 0x000fc40000fa4270 */
[----:B------:R-:W-:Y:S01]  /*47d0*/  F2FP.TF32.F32.PACK_B R37, R37 ;  /* 0x00000025ff25723e */ /* 0x000fe200024050ff */
[----:B------:R-:W-:Y:S01]  /*47e0*/  @P4 STG.E desc[UR48][R4.64+0x44], R33 ;  /* 0x0000442104004986 */ /* 0x000fe2000c101930 */
[----:B------:R-:W-:Y:S01]  /*47f0*/  ISETP.GT.AND P4, PT, R0, 0x8, P3 ;  /* 0x000000080000780c */ /* 0x000fe20001f84270 */
[-C--:B0-----:R-:W-:Y:S01]  /*4800*/  FMUL R9, R36, R56.reuse ;  /* 0x0000003824097220 */ /* 0x081fe20000400000 */
[----:B------:R-:W-:Y:S01]  /*4810*/  ISETP.GT.AND P3, PT, R0, RZ, P2 ;  /* 0x000000ff0000720c */ /* 0x000fe20001764270 */
[----:B------:R0:W-:Y:S01]  /*4820*/  @P0 STG.E desc[UR48][R6.64+0x40], R3 ;  /* 0x0000400306000986 */ /* 0x0001e2000c101930 */
[----:B------:R-:W-:Y:S02]  /*4830*/  ISETP.GT.AND P0, PT, R22, 0x20, PT ;  /* 0x000000201600780c */ /* 0x000fe40003f04270 */
[----:B------:R-:W-:Y:S01]  /*4840*/  F2FP.TF32.F32.PACK_B R9, R9 ;  /* 0x00000009ff09723e */ /* 0x000fe200024050ff */
[----:B-1----:R-:W-:Y:S01]  /*4850*/  FMUL R11, R40, R56 ;  /* 0x00000038280b7220 */ /* 0x002fe20000400000 */
[----:B------:R-:W-:-:S02]  /*4860*/  ISETP.GT.AND P1, PT, R0, 0x8, P1 ;  /* 0x000000080000780c */ /* 0x000fc40000f24270 */
[----:B------:R-:W-:Y:S02]  /*4870*/  F2FP.TF32.F32.PACK_B R39, R39 ;  /* 0x00000027ff27723e */ /* 0x000fe400024050ff */
[----:B------:R-:W-:Y:S01]  /*4880*/  F2FP.TF32.F32.PACK_B R11, R11 ;  /* 0x0000000bff0b723e */ /* 0x000fe200024050ff */
[----:B------:R-:W-:Y:S01]  /*4890*/  @P4 STG.E desc[UR48][R6.64+0x44], R35 ;  /* 0x0000442306004986 */ /* 0x000fe2000c101930 */
[----:B------:R-:W-:Y:S01]  /*48a0*/  ISETP.GT.AND P4, PT, R0, 0x8, P2 ;  /* 0x000000080000780c */ /* 0x000fe20001784270 */
[----:B0-----:R-:W-:Y:S01]  /*48b0*/  FMUL R3, R38, R56 ;  /* 0x0000003826037220 */ /* 0x001fe20000400000 */
[----:B------:R-:W-:Y:S01]  /*48c0*/  ISETP.GT.AND P2, PT, R22, 0x21, PT ;  /* 0x000000211600780c */ /* 0x000fe20003f44270 */
[----:B------:R0:W-:Y:S01]  /*48d0*/  @P5 STG.E desc[UR48][R4.64+0x60], R9 ;  /* 0x0000600904005986 */ /* 0x0001e2000c101930 */
[C---:B------:R-:W-:Y:S02]  /*48e0*/  ISETP.GT.AND P5, PT, R0.reuse, RZ, P0 ;  /* 0x000000ff0000720c */ /* 0x040fe400007a4270 */
[----:B------:R-:W-:Y:S01]  /*48f0*/  F2FP.TF32.F32.PACK_B R3, R3 ;  /* 0x00000003ff03723e */ /* 0x000fe200024050ff */
[----:B------:R-:W-:Y:S01]  /*4900*/  @P3 STG.E desc[UR48][R4.64+0x64], R37 ;  /* 0x0000642504003986 */ /* 0x000fe2000c101930 */
[----:B------:R-:W-:-:S02]  /*4910*/  ISETP.GT.AND P3, PT, R0, RZ, P2 ;  /* 0x000000ff0000720c */ /* 0x000fc40001764270 */
[----:B------:R-:W-:Y:S01]  /*4920*/  F2FP.TF32.F32.PACK_B R41, R41 ;  /* 0x00000029ff29723e */ /* 0x000fe200024050ff */
[----:B------:R1:W-:Y:S01]  /*4930*/  @P1 STG.E desc[UR48][R6.64+0x60], R3 ;  /* 0x0000600306001986 */ /* 0x0003e2000c101930 */
[----:B------:R-:W-:Y:S02]  /*4940*/  ISETP.GT.AND P0, PT, R0, 0x8, P0 ;  /* 0x000000080000780c */ /* 0x000fe40000704270 */
[----:B------:R-:W-:Y:S01]  /*4950*/  F2FP.TF32.F32.PACK_B R43, R43 ;  /* 0x0000002bff2b723e */ /* 0x000fe200024050ff */
[----:B------:R-:W-:Y:S01]  /*4960*/  @P4 STG.E desc[UR48][R6.64+0x64], R39 ;  /* 0x0000642706004986 */ /* 0x000fe2000c101930 */
[----:B------:R-:W-:Y:S01]  /*4970*/  ISETP.GT.AND P4, PT, R22, 0x28, PT ;  /* 0x000000281600780c */ /* 0x000fe20003f84270 */
[----:B0-----:R-:W-:Y:S01]  /*4980*/  FMUL R9, R44, R56 ;  /* 0x000000382c097220 */ /* 0x001fe20000400000 */
[----:B------:R-:W-:Y:S01]  /*4990*/  F2FP.TF32.F32.PACK_B R45, R45 ;  /* 0x0000002dff2d723e */ /* 0x000fe200024050ff */
[----:B------:R0:W-:Y:S01]  /*49a0*/  @P5 STG.E desc[UR48][R4.64+0x80], R11 ;  /* 0x0000800b04005986 */ /* 0x0001e2000c101930 */
[----:B------:R-:W-:-:S02]  /*49b0*/  ISETP.GT.AND P5, PT, R22, 0x29, PT ;  /* 0x000000291600780c */ /* 0x000fc40003fa4270 */
[----:B------:R-:W-:Y:S01]  /*49c0*/  F2FP.TF32.F32.PACK_B R9, R9 ;  /* 0x00000009ff09723e */ /* 0x000fe200024050ff */
[----:B------:R-:W-:Y:S01]  /*49d0*/  @P3 STG.E desc[UR48][R4.64+0x84], R41 ;  /* 0x0000842904003986 */ /* 0x000fe2000c101930 */
[----:B------:R-:W-:Y:S01]  /*49e0*/  ISETP.GT.AND P3, PT, R0, 0x8, P2 ;  /* 0x000000080000780c */ /* 0x000fe20001764270 */
[-C--:B-1----:R-:W-:Y:S01]  /*49f0*/  FMUL R3, R42, R56.reuse ;  /* 0x000000382a037220 */ /* 0x082fe20000400000 */
[C---:B------:R-:W-:Y:S02]  /*4a00*/  ISETP.GT.AND P2, PT, R0.reuse, RZ, P4 ;  /* 0x000000ff0000720c */ /* 0x040fe40002744270 */
[C---:B------:R-:W-:Y:S02]  /*4a10*/  ISETP.GT.AND P1, PT, R0.reuse, RZ, P5 ;  /* 0x000000ff0000720c */ /* 0x040fe40002f24270 */
[----:B------:R-:W-:Y:S01]  /*4a20*/  ISETP.GT.AND P4, PT, R0, 0x8, P4 ;  /* 0x000000080000780c */ /* 0x000fe20002784270 */
[----:B0-----:R-:W-:Y:S01]  /*4a30*/  FMUL R11, R46, R56 ;  /* 0x000000382e0b7220 */ /* 0x001fe20000400000 */
[----:B------:R-:W-:-:S02]  /*4a40*/  ISETP.GT.AND P5, PT, R0, 0x8, P5 ;  /* 0x000000080000780c */ /* 0x000fc40002fa4270 */
[----:B------:R-:W-:Y:S02]  /*4a50*/  F2FP.TF32.F32.PACK_B R3, R3 ;  /* 0x00000003ff03723e */ /* 0x000fe400024050ff */
[----:B------:R-:W-:Y:S02]  /*4a60*/  F2FP.TF32.F32.PACK_B R11, R11 ;  /* 0x0000000bff0b723e */ /* 0x000fe400024050ff */
[----:B------:R-:W-:Y:S01]  /*4a70*/  F2FP.TF32.F32.PACK_B R47, R47 ;  /* 0x0000002fff2f723e */ /* 0x000fe200024050ff */
[----:B------:R0:W-:Y:S01]  /*4a80*/  @P0 STG.E desc[UR48][R6.64+0x80], R3 ;  /* 0x0000800306000986 */ /* 0x0001e2000c101930 */
[----:B------:R-:W-:Y:S02]  /*4a90*/  F2FP.TF32.F32.PACK_B R49, R49 ;  /* 0x00000031ff31723e */ /* 0x000fe400024050ff */
[C---:B------:R-:W-:Y:S01]  /*4aa0*/  ISETP.GT.AND P0, PT, R22.reuse, 0x39, PT ;  /* 0x000000391600780c */ /* 0x040fe20003f04270 */
[----:B------:R-:W-:Y:S01]  /*4ab0*/  @P3 STG.E desc[UR48][R6.64+0x84], R43 ;  /* 0x0000842b06003986 */ /* 0x000fe2000c101930 */
[----:B------:R-:W-:-:S02]  /*4ac0*/  ISETP.GT.AND P3, PT, R22, 0x30, PT ;  /* 0x000000301600780c */ /* 0x000fc40003f64270 */
[----:B------:R-:W-:Y:S01]  /*4ad0*/  F2FP.TF32.F32.PACK_B R51, R51 ;  /* 0x00000033ff33723e */ /* 0x000fe200024050ff */
[----:B------:R1:W-:Y:S01]  /*4ae0*/  @P2 STG.E desc[UR48][R4.64+0xa0], R9 ;  /* 0x0000a00904002986 */ /* 0x0003e2000c101930 */
[----:B------:R-:W-:Y:S02]  /*4af0*/  ISETP.GT.AND P2, PT, R22, 0x31, PT ;  /* 0x000000311600780c */ /* 0x000fe40003f44270 */
[----:B------:R-:W-:Y:S01]  /*4b00*/  F2FP.TF32.F32.PACK_B R13, R13 ;  /* 0x0000000dff0d723e */ /* 0x000fe200024050ff */
[----:B------:R-:W-:Y:S01]  /*4b10*/  @P1 STG.E desc[UR48][R4.64+0xa4], R45 ;  /* 0x0000a42d04001986 */ /* 0x000fe2000c101930 */
[----:B0-----:R-:W-:Y:S01]  /*4b20*/  FMUL R3, R48, R56 ;  /* 0x0000003830037220 */ /* 0x001fe20000400000 */
[----:B------:R-:W-:Y:S02]  /*4b30*/  ISETP.GT.AND P1, PT, R22, 0x38, PT ;  /* 0x000000381600780c */ /* 0x000fe40003f24270 */
[----:B------:R0:W-:Y:S01]  /*4b40*/  @P4 STG.E desc[UR48][R6.64+0xa0], R11 ;  /* 0x0000a00b06004986 */ /* 0x0001e2000c101930 */
[----:B------:R-:W-:-:S02]  /*4b50*/  ISETP.GT.AND P4, PT, R0, RZ, P3 ;  /* 0x000000ff0000720c */ /* 0x000fc40001f84270 */
[----:B------:R-:W-:Y:S01]  /*4b60*/  F2FP.TF32.F32.PACK_B R3, R3 ;  /* 0x00000003ff03723e */ /* 0x000fe200024050ff */
[----:B------:R-:W-:Y:S01]  /*4b70*/  @P5 STG.E desc[UR48][R6.64+0xa4], R47 ;  /* 0x0000a42f06005986 */ /* 0x000fe2000c101930 */
[----:B------:R-:W-:Y:S01]  /*4b80*/  ISETP.GT.AND P5, PT, R0, RZ, P2 ;  /* 0x000000ff0000720c */ /* 0x000fe200017a4270 */
[-C--:B-1----:R-:W-:Y:S01]  /*4b90*/  FMUL R9, R50, R56.reuse ;  /* 0x0000003832097220 */ /* 0x082fe20000400000 */
[C---:B------:R-:W-:Y:S02]  /*4ba0*/  ISETP.GT.AND P3, PT, R0.reuse, 0x8, P3 ;  /* 0x000000080000780c */ /* 0x040fe40001f64270 */
[----:B------:R-:W-:Y:S02]  /*4bb0*/  ISETP.GT.AND P2, PT, R0, 0x8, P2 ;  /* 0x000000080000780c */ /* 0x000fe40001744270 */
[----:B------:R-:W-:Y:S01]  /*4bc0*/  F2FP.TF32.F32.PACK_B R9, R9 ;  /* 0x00000009ff09723e */ /* 0x000fe200024050ff */
[----:B0-----:R-:W-:Y:S01]  /*4bd0*/  FMUL R11, R54, R56 ;  /* 0x00000038360b7220 */ /* 0x001fe20000400000 */
[----:B------:R-:W-:Y:S01]  /*4be0*/  F2FP.TF32.F32.PACK_B R53, R53 ;  /* 0x00000035ff35723e */ /* 0x000fe200024050ff */
[----:B------:R-:W-:Y:S01]  /*4bf0*/  @P4 STG.E desc[UR48][R4.64+0xc0], R3 ;  /* 0x0000c00304004986 */ /* 0x000fe2000c101930 */
[----:B------:R-:W-:-:S02]  /*4c00*/  ISETP.GT.AND P4, PT, R0, RZ, P1 ;  /* 0x000000ff0000720c */ /* 0x000fc40000f84270 */
[C---:B------:R-:W-:Y:S01]  /*4c10*/  ISETP.GT.AND P1, PT, R0.reuse, 0x8, P1 ;  /* 0x000000080000780c */ /* 0x040fe20000f24270 */
[----:B------:R-:W-:Y:S01]  /*4c20*/  @P5 STG.E desc[UR48][R4.64+0xc4], R49 ;  /* 0x0000c43104005986 */ /* 0x000fe2000c101930 */
[C---:B------:R-:W-:Y:S02]  /*4c30*/  ISETP.GT.AND P5, PT, R0.reuse, RZ, P0 ;  /* 0x000000ff0000720c */ /* 0x040fe400007a4270 */
[----:B------:R-:W-:Y:S01]  /*4c40*/  ISETP.GT.AND P0, PT, R0, 0x8, P0 ;  /* 0x000000080000780c */ /* 0x000fe20000704270 */
[----:B------:R-:W-:Y:S01]  /*4c50*/  @P3 STG.E desc[UR48][R6.64+0xc0], R9 ;  /* 0x0000c00906003986 */ /* 0x000fe2000c101930 */
[----:B------:R-:W-:Y:S02]  /*4c60*/  F2FP.TF32.F32.PACK_B R11, R11 ;  /* 0x0000000bff0b723e */ /* 0x000fe400024050ff */
[----:B------:R-:W-:Y:S01]  /*4c70*/  F2FP.TF32.F32.PACK_B R55, R55 ;  /* 0x00000037ff37723e */ /* 0x000fe200024050ff */
[----:B------:R-:W-:Y:S04]  /*4c80*/  @P2 STG.E desc[UR48][R6.64+0xc4], R51 ;  /* 0x0000c43306002986 */ /* 0x000fe8000c101930 */
[----:B------:R-:W-:Y:S04]  /*4c90*/  @P4 STG.E desc[UR48][R4.64+0xe0], R13 ;  /* 0x0000e00d04004986 */ /* 0x000fe8000c101930 */
[----:B------:R0:W-:Y:S02]  /*4ca0*/  @P5 STG.E desc[UR48][R4.64+0xe4], R53 ;  /* 0x0000e43504005986 */ /* 0x0001e4000c101930 */
[----:B0-----:R-:W-:-:S02]  /*4cb0*/  @P1 IMAD.MOV.U32 R4, RZ, RZ, R6 ;  /* 0x000000ffff041224 */ /* 0x001fc400078e0006 */
[----:B------:R-:W-:-:S05]  /*4cc0*/  @P1 IMAD.MOV.U32 R5, RZ, RZ, R7 ;  /* 0x000000ffff051224 */ /* 0x000fca00078e0007 */
[----:B------:R0:W-:Y:S04]  /*4cd0*/  @P1 STG.E desc[UR48][R4.64+0xe0], R11 ;  /* 0x0000e00b04001986 */ /* 0x0001e8000c101930 */
[----:B------:R0:W-:Y:S02]  /*4ce0*/  @P0 STG.E desc[UR48][R6.64+0xe4], R55 ;  /* 0x0000e43706000986 */ /* 0x0001e4000c101930 */
.L_x_94:
[----:B------:R-:W-:Y:S05]  /*4cf0*/  BSYNC B0 ;  /* 0x0000000000007941 */ /* 0x000fea0003800000 */
.L_x_32:
[----:B0-----:R-:W3:Y:S01]  /*4d00*/  LDL.64 R4, [R1] ;  /* 0x0000000001047983 */ /* 0x001ee20000100a00 */
[----:B------:R-:W-:Y:S01]  /*4d10*/  ULDC.64 UR4, c[0x0][0x650] ;  /* 0x0001940000047ab9 */ /* 0x000fe20000000a00 */
[----:B------:R-:W-:Y:S02]  /*4d20*/  IMAD.U32 R0, RZ, RZ, UR45 ;  /* 0x0000002dff007e24 */ /* 0x000fe4000f8e00ff */
[----:B------:R-:W-:Y:S02]  /*4d30*/  IMAD.MOV.U32 R22, RZ, RZ, -0x1 ;  /* 0xffffffffff167424 */ /* 0x000fe400078e00ff */
[----:B------:R0:W-:Y:S01]  /*4d40*/  SYNCS.ARRIVE.TRANS64.A1T0 RZ, [R0+UR41], RZ ;  /* 0x000000ff00ff79a7 */ /* 0x0001e20008100029 */
[----:B-----5:R-:W-:Y:S02]  /*4d50*/  IMAD.MOV.U32 R18, RZ, RZ, -0x1 ;  /* 0xffffffffff127424 */ /* 0x020fe400078e00ff */
[----:B--2---:R-:W-:Y:S01]  /*4d60*/  IMAD.MOV.U32 R19, RZ, RZ, -0x1 ;  /* 0xffffffffff137424 */ /* 0x004fe200078e00ff */
[----:B0-----:R-:W-:-:S02]  /*4d70*/  PRMT R0, RZ, 0x7610, R0 ;  /* 0x00007610ff007816 */ /* 0x001fc40000000000 */
[----:B---3--:R-:W-:-:S05]  /*4d80*/  LEA R16, P0, R4, R16, 0x1 ;  /* 0x0000001004107211 */ /* 0x008fca00078008ff */
[----:B------:R-:W-:Y:S01]  /*4d90*/  IMAD.X R17, R66, 0x1, R17, P0 ;  /* 0x0000000142117824 */ /* 0x000fe200000e0611 */
[----:B------:R-:W-:-:S04]  /*4da0*/  ISETP.GE.U32.AND P0, PT, R16, UR4, PT ;  /* 0x0000000410007c0c */ /* 0x000fc8000bf06070 */
[----:B------:R-:W-:-:S13]  /*4db0*/  ISETP.GE.U32.AND.EX P0, PT, R17, UR5, PT, P0 ;  /* 0x0000000511007c0c */ /* 0x000fda000bf06100 */
[----:B------:R-:W-:Y:S05]  /*4dc0*/  @P0 BRA `(.L_x_95) ;  /* 0x00000004004c0947 */ /* 0x000fea0003800000 */
[----:B----4-:R-:W0:Y:S01]  /*4dd0*/  LDC.64 R10, c[0x0][0x628] ;  /* 0x00018a00ff0a7b82 */ /* 0x010e220000000a00 */
[----:B------:R-:W2:Y:S01]  /*4de0*/  S2R R12, SR_CTAID.X ;  /* 0x00000000000c7919 */ /* 0x000ea20000002500 */
[----:B-1----:R-:W-:Y:S02]  /*4df0*/  IMAD.MOV.U32 R8, RZ, RZ, R16 ;  /* 0x000000ffff087224 */ /* 0x002fe400078e0010 */
[----:B------:R-:W-:Y:S01]  /*4e00*/  IMAD.MOV.U32 R9, RZ, RZ, R17 ;  /* 0x000000ffff097224 */ /* 0x000fe200078e0011 */
[----:B------:R-:W1:Y:S03]  /*4e10*/  S2R R18, SR_CTAID.Y ;  /* 0x0000000000127919 */ /* 0x000e660000002600 */
[----:B------:R-:W3:Y:S08]  /*4e20*/  LDC R0, c[0x0][0x630] ;  /* 0x00018c00ff007b82 */ /* 0x000ef00000000800 */
[----:B------:R-:W4:Y:S01]  /*4e30*/  LDC.64 R14, c[0x0][0x620] ;  /* 0x00018800ff0e7b82 */ /* 0x000f220000000a00 */
[----:B0-----:R-:W-:-:S04]  /*4e40*/  ISETP.NE.U32.AND P0, PT, R10, RZ, PT ;  /* 0x000000ff0a00720c */ /* 0x001fc80003f05070 */
[----:B------:R-:W-:-:S13]  /*4e50*/  ISETP.NE.AND.EX P0, PT, R11, RZ, PT, P0 ;  /* 0x000000ff0b00720c */ /* 0x000fda0003f05300 */
[----:B-1234-:R-:W-:Y:S05]  /*4e60*/  @!P0 BRA `(.L_x_96) ;  /* 0x0000000000288947 */ /* 0x01efea0003800000 */
[----:B------:R-:W0:Y:S02]  /*4e70*/  LDC R3, c[0x0][0x634] ;  /* 0x00018d00ff037b82 */ /* 0x000e240000000800 */
[----:B0-----:R-:W-:-:S05]  /*4e80*/  IADD3 R3, P0, R16, R3, RZ ;  /* 0x0000000310037210 */ /* 0x001fca0007f1e0ff */
        /* <DEDUP_REMOVED lines=8> */
.L_x_96:
[-CC-:B------:R-:W-:Y:S01]  /*4f10*/  SHF.R.U64 R19, R8, R0.reuse, R9.reuse ;  /* 0x0000000008137219 */ /* 0x180fe20000001209 */
[----:B------:R-:W0:Y:S01]  /*4f20*/  LDC.64 R24, c[0x0][0x640] ;  /* 0x00019000ff187b82 */ /* 0x000e220000000a00 */
[----:B------:R-:W-:Y:S01]  /*4f30*/  SHF.R.U32.HI R0, RZ, R0, R9 ;  /* 0x00000000ff007219 */ /* 0x000fe20000011609 */
[----:B------:R-:W-:Y:S01]  /*4f40*/  ULDC UR4, c[0x0][0x150] ;  /* 0x0000540000047ab9 */ /* 0x000fe20000000800 */
[----:B------:R-:W-:Y:S02]  /*4f50*/  IADD3 R3, P0, RZ, -R19, RZ ;  /* 0x80000013ff037210 */ /* 0x000fe40007f1e0ff */
[----:B------:R-:W-:-:S03]  /*4f60*/  I2FP.F32.U32 R7, R12 ;  /* 0x0000000c00077245 */ /* 0x000fc60000201000 */
[----:B------:R-:W1:Y:S01]  /*4f70*/  LDC R6, c[0x0][0x618] ;  /* 0x00018600ff067b82 */ /* 0x000e620000000800 */
[----:B------:R-:W-:Y:S02]  /*4f80*/  IMAD.X R5, RZ, RZ, ~R0, P0 ;  /* 0x000000ffff057224 */ /* 0x000fe400000e0e00 */
[----:B------:R-:W-:Y:S01]  /*4f90*/  FMUL R7, R7, UR4 ;  /* 0x0000000407077c20 */ /* 0x000fe20008400000 */
[----:B------:R-:W-:Y:S01]  /*4fa0*/  ULDC UR4, c[0x0][0x154] ;  /* 0x0000550000047ab9 */ /* 0x000fe20000000800 */
[-C--:B------:R-:W-:Y:S02]  /*4fb0*/  IMAD R0, R5, R14.reuse, RZ ;  /* 0x0000000e05007224 */ /* 0x080fe400078e02ff */
[C---:B------:R-:W-:Y:S01]  /*4fc0*/  IMAD.WIDE.U32 R4, R3.reuse, R14, R16 ;  /* 0x0000000e03047225 */ /* 0x040fe200078e0010 */
[----:B------:R-:W2:Y:S01]  /*4fd0*/  LDC R8, c[0x0][0x608] ;  /* 0x00018200ff087b82 */ /* 0x000ea20000000800 */
[----:B------:R-:W3:Y:S02]  /*4fe0*/  F2I.U32.TRUNC.NTZ R7, R7 ;  /* 0x0000000700077305 */ /* 0x000ee4000020f000 */
[----:B------:R-:W-:Y:S01]  /*4ff0*/  IMAD R3, R3, R15, R0 ;  /* 0x0000000f03037224 */ /* 0x000fe200078e0200 */
[----:B------:R-:W-:-:S03]  /*5000*/  I2FP.F32.U32 R0, R18 ;  /* 0x0000001200007245 */ /* 0x000fc60000201000 */
[----:B------:R-:W-:Y:S01]  /*5010*/  IMAD.IADD R3, R5, 0x1, R3 ;  /* 0x0000000105037824 */ /* 0x000fe200078e0203 */
[----:B------:R-:W4:Y:S01]  /*5020*/  LDC R11, c[0x0][0x658] ;  /* 0x00019600ff0b7b82 */ /* 0x000f220000000800 */
[----:B0-----:R-:W-:-:S04]  /*5030*/  ISETP.NE.U32.AND P0, PT, R24, RZ, PT ;  /* 0x000000ff1800720c */ /* 0x001fc80003f05070 */
[----:B------:R-:W-:-:S03]  /*5040*/  ISETP.NE.AND.EX P0, PT, R25, RZ, PT, P0 ;  /* 0x000000ff1900720c */ /* 0x000fc60003f05300 */
[----:B------:R-:W0:Y:S01]  /*5050*/  LDC R9, c[0x0][0x144] ;  /* 0x00005100ff097b82 */ /* 0x000e220000000800 */
[-C--:B-1----:R-:W-:Y:S01]  /*5060*/  SHF.R.U64 R10, R4, R6.reuse, R3 ;  /* 0x00000006040a7219 */ /* 0x082fe20000001203 */
[----:B---3--:R-:W-:Y:S01]  /*5070*/  IMAD.MOV R7, RZ, RZ, -R7 ;  /* 0x000000ffff077224 */ /* 0x008fe200078e0a07 */
[----:B------:R-:W-:Y:S01]  /*5080*/  SHF.R.U32.HI R3, RZ, R6, R3 ;  /* 0x00000006ff037219 */ /* 0x000fe20000011603 */
[----:B------:R-:W-:-:S04]  /*5090*/  FMUL R6, R0, UR4 ;  /* 0x0000000400067c20 */ /* 0x000fc80008400000 */
[----:B------:R-:W1:Y:S01]  /*50a0*/  LDC R21, c[0x0][0x148] ;  /* 0x00005200ff157b82 */ /* 0x000e620000000800 */
[----:B------:R3:W0:Y:S01]  /*50b0*/  F2I.U32.TRUNC.NTZ R14, R6 ;  /* 0x00000006000e7305 */ /* 0x000622000020f000 */
[-CC-:B--2---:R-:W-:Y:S02]  /*50c0*/  SHF.R.U64 R13, R10, R8.reuse, R3.reuse ;  /* 0x000000080a0d7219 */ /* 0x184fe40000001203 */
[----:B------:R-:W-:-:S04]  /*50d0*/  SHF.R.U32.HI R0, RZ, R8, R3 ;  /* 0x00000008ff007219 */ /* 0x000fc80000011603 */
[----:B------:R-:W2:Y:S01]  /*50e0*/  LDC R20, c[0x0][0x648] ;  /* 0x00019200ff147b82 */ /* 0x000ea20000000800 */
[-CC-:B----4-:R-:W-:Y:S02]  /*50f0*/  SHF.R.U64 R15, R13, R11.reuse, R0.reuse ;  /* 0x0000000b0d0f7219 */ /* 0x190fe40000001200 */
[----:B------:R-:W-:-:S03]  /*5100*/  SHF.R.U32.HI R5, RZ, R11, R0 ;  /* 0x0000000bff057219 */ /* 0x000fc60000011600 */
[----:B------:R-:W-:Y:S02]  /*5110*/  IMAD.MOV.U32 R4, RZ, RZ, R15 ;  /* 0x000000ffff047224 */ /* 0x000fe400078e000f */
[----:B------:R-:W4:Y:S01]  /*5120*/  LDC R26, c[0x0][0x638] ;  /* 0x00018e00ff1a7b82 */ /* 0x000f220000000800 */
[----:B0-----:R-:W-:-:S07]  /*5130*/  IMAD R22, R9, R7, R12 ;  /* 0x0000000709167224 */ /* 0x001fce00078e020c */
[----:B------:R-:W0:Y:S08]  /*5140*/  LDC R27, c[0x0][0x610] ;  /* 0x00018400ff1b7b82 */ /* 0x000e300000000800 */
[----:B------:R-:W0:Y:S01]  /*5150*/  LDC R28, c[0x0][0x600] ;  /* 0x00018000ff1c7b82 */ /* 0x000e220000000800 */
[----:B-123--:R-:W-:Y:S05]  /*5160*/  @!P0 BRA `(.L_x_97) ;  /* 0x0000000000288947 */ /* 0x00efea0003800000 */
[----:B------:R-:W1:Y:S02]  /*5170*/  LDC R0, c[0x0][0x64c] ;  /* 0x00019300ff007b82 */ /* 0x000e640000000800 */
[----:B-1----:R-:W-:-:S05]  /*5180*/  IADD3 R3, P0, R15, R0, RZ ;  /* 0x000000000f037210 */ /* 0x002fca0007f1e0ff */
        /* <DEDUP_REMOVED lines=8> */
.L_x_97:
[----:B------:R-:W-:Y:S01]  /*5210*/  ISETP.NE.AND P0, PT, R2, 0x1, PT ;  /* 0x000000010200780c */ /* 0x000fe20003f05270 */
[----:B------:R-:W-:Y:S01]  /*5220*/  IMAD.MOV R14, RZ, RZ, -R14 ;  /* 0x000000ffff0e7224 */ /* 0x000fe200078e0a0e */
[----:B------:R-:W-:Y:S02]  /*5230*/  SHF.R.U64 R0, R4, R20, R5 ;  /* 0x0000001404007219 */ /* 0x000fe40000001205 */
[----:B------:R-:W-:Y:S02]  /*5240*/  LOP3.LUT R3, R13, R68, RZ, 0xc0, !PT ;  /* 0x000000440d037212 */ /* 0x000fe400078ec0ff */
[----:B------:R-:W-:Y:S01]  /*5250*/  LOP3.LUT R5, R10, R67, RZ, 0xc0, !PT ;  /* 0x000000430a057212 */ /* 0x000fe200078ec0ff */
[----:B------:R-:W-:Y:S02]  /*5260*/  IMAD.MOV R4, RZ, RZ, -R0 ;  /* 0x000000ffff047224 */ /* 0x000fe400078e0a00 */
[----:B------:R-:W-:Y:S02]  /*5270*/  IMAD R3, R64, R0, R3 ;  /* 0x0000000040037224 */ /* 0x000fe400078e0203 */
[----:B----4-:R-:W-:-:S02]  /*5280*/  IMAD R0, R4, R26, R15 ;  /* 0x0000001a04007224 */ /* 0x010fc400078e020f */
[----:B------:R-:W-:Y:S02]  /*5290*/  @P0 IMAD R22, R21, R14, R18 ;  /* 0x0000000e15160224 */ /* 0x000fe400078e0212 */
[----:B------:R-:W-:Y:S02]  /*52a0*/  IMAD.MOV.U32 R4, RZ, RZ, 0x1 ;  /* 0x00000001ff047424 */ /* 0x000fe400078e00ff */
[----:B0-----:R-:W-:Y:S02]  /*52b0*/  IMAD R22, R3, R27, R22 ;  /* 0x0000001b03167224 */ /* 0x001fe400078e0216 */
[----:B------:R-:W-:Y:S01]  /*52c0*/  IMAD R3, R0, R28, R5 ;  /* 0x0000001c00037224 */ /* 0x000fe200078e0205 */
[----:B------:R-:W-:-:S04]  /*52d0*/  PRMT R0, R4, 0x7610, R0 ;  /* 0x0000761004007816 */ /* 0x000fc80000000000 */
[----:B------:R-:W-:Y:S02]  /*52e0*/  SEL R18, R3, R22, !P0 ;  /* 0x0000001603127207 */ /* 0x000fe40004000000 */
[----:B------:R-:W-:-:S07]  /*52f0*/  SEL R22, R22, R3, !P0 ;  /* 0x0000000316167207 */ /* 0x000fce0004000000 */
.L_x_95:
[----:B------:R-:W-:Y:S01]  /*5300*/  LOP3.LUT P0, RZ, R0, 0xff, RZ, 0xc0, !PT ;  /* 0x000000ff00ff7812 */ /* 0x000fe2000780c0ff */
[----:B------:R-:W-:Y:S01]  /*5310*/  UIMAD.WIDE.U32 UR4, UR36, -0x55555555, URZ ;  /* 0xaaaaaaab240478a5 */ /* 0x000fe2000f8e003f */
[----:B------:R-:W-:-:S03]  /*5320*/  LOP3.LUT R73, R73, 0x1, RZ, 0x3c, !PT ;  /* 0x0000000149497812 */ /* 0x000fc600078e3cff */
[----:B------:R-:W-:-:S04]  /*5330*/  USHF.R.U32.HI UR4, URZ, 0x1, UR5 ;  /* 0x000000013f047899 */ /* 0x000fc80008011605 */
[----:B------:R-:W-:-:S04]  /*5340*/  UIMAD UR36, UR4, -0x3, UR36 ;  /* 0xfffffffd042478a4 */ /* 0x000fc8000f8e0224 */
[----:B------:R-:W-:Y:S08]  /*5350*/  @P0 BRA `(.L_x_98) ;  /* 0xffffffc000880947 */ /* 0x000ff0000383ffff */
[----:B------:R-:W-:Y:S05]  /*5360*/  EXIT ;  /* 0x000000000000794d */ /* 0x000fea0003800000 */
.L_x_13:
[----:B------:R-:W-:-:S08]  /*5370*/  ISETP.NE.AND P0, PT, R14, RZ, PT ;  /* 0x000000ff0e00720c */ /* 0x000fd00003f05270 */
[----:B0-----:R-:W0:-:S00]  /*5380*/  USETMAXREG.DEALLOC.CTAPOOL 0x28 ;  /* 0x00000028000079c8 */ /* 0x001e0000080e0500 */
[----:B------:R-:W-:Y:S05]  /*5390*/  @P0 EXIT ;  /* 0x000000000000094d */ /* 0x000fea0003800000 */
[----:B0-----:R-:W-:Y:S01]  /*53a0*/  LOP3.LUT P0, RZ, R3, 0xff, RZ, 0xc0, !PT ;  /* 0x000000ff03ff7812 */ /* 0x001fe2000780c0ff */
[----:B------:R-:W-:Y:S02]  /*53b0*/  IMAD.MOV.U32 R3, RZ, RZ, 0x1 ;  /* 0x00000001ff037424 */ /* 0x000fe400078e00ff */
[----:B------:R-:W-:-:S10]  /*53c0*/  IMAD.MOV.U32 R8, RZ, RZ, RZ ;  /* 0x000000ffff087224 */ /* 0x000fd400078e00ff */
[----:B------:R-:W-:Y:S05]  /*53d0*/  @!P0 BRA `(.L_x_99) ;  /* 0x0000000c008c8947 */ /* 0x000fea0003800000 */
[----:B------:R-:W-:Y:S01]  /*53e0*/  LOP3.LUT P0, RZ, R4, 0x1f, RZ, 0xc0, !PT ;  /* 0x0000001f04ff7812 */ /* 0x000fe2000780c0ff */
[----:B------:R-:W-:Y:S01]  /*53f0*/  ULDC UR21, c[0x0][0x658] ;  /* 0x0001960000157ab9 */ /* 0x000fe20000000800 */
[----:B------:R-:W-:Y:S01]  /*5400*/  UMOV UR4, 0xffffffff ;  /* 0xffffffff00047882 */ /* 0x000fe20000000000 */
[----:B------:R-:W-:Y:S01]  /*5410*/  BSSY B0, `(.L_x_99) ;  /* 0x00000df000007945 */ /* 0x000fe20003800000 */
[----:B------:R-:W-:Y:S01]  /*5420*/  USHF.L.U32 UR4, UR4, UR21, URZ ;  /* 0x0000001504047299 */ /* 0x000fe2000800063f */
[C---:B------:R-:W-:Y:S01]  /*5430*/  ISETP.NE.AND P2, PT, R5.reuse, RZ, PT ;  /* 0x000000ff0500720c */ /* 0x040fe20003f45270 */
[----:B------:R-:W-:Y:S01]  /*5440*/  IMAD.MOV.U32 R10, RZ, RZ, 0x1 ;  /* 0x00000001ff0a7424 */ /* 0x000fe200078e00ff */
[----:B------:R-:W-:Y:S01]  /*5450*/  ISETP.NE.OR P0, PT, R5, RZ, !P0 ;  /* 0x000000ff0500720c */ /* 0x000fe20004705670 */
[----:B------:R-:W-:Y:S01]  /*5460*/  IMAD.MOV.U32 R3, RZ, RZ, 0x1 ;  /* 0x00000001ff037424 */ /* 0x000fe200078e00ff */
[----:B------:R-:W-:Y:S01]  /*5470*/  LOP3.LUT R9, R23, 0x2, RZ, 0xfc, !PT ;  /* 0x0000000217097812 */ /* 0x000fe200078efcff */
[----:B------:R-:W-:Y:S01]  /*5480*/  IMAD.MOV.U32 R8, RZ, RZ, RZ ;  /* 0x000000ffff087224 */ /* 0x000fe200078e00ff */
[----:B------:R-:W-:Y:S01]  /*5490*/  ULDC UR13, c[0x0][0x600] ;  /* 0x00018000000d7ab9 */ /* 0x000fe20000000800 */
[----:B------:R-:W-:Y:S01]  /*54a0*/  UMOV UR5, 0x1 ;  /* 0x0000000100057882 */ /* 0x000fe20000000000 */
[----:B------:R-:W-:-:S02]  /*54b0*/  UIADD3 UR23, UR37, 0x1, URZ ;  /* 0x0000000125177890 */ /* 0x000fc4000fffe03f */
[----:B------:R-:W-:Y:S02]  /*54c0*/  UIADD3 UR13, UR13, -0x1, URZ ;  /* 0xffffffff0d0d7890 */ /* 0x000fe4000fffe03f */
[----:B------:R-:W-:Y:S02]  /*54d0*/  USHF.L.U32 UR21, UR5, UR21, URZ ;  /* 0x0000001505157299 */ /* 0x000fe4000800063f */
[----:B------:R-:W-:Y:S01]  /*54e0*/  ULOP3.LUT UR22, URZ, UR4, URZ, 0x33, !UPT ;  /* 0x000000043f167292 */ /* 0x000fe2000f8e333f */
[----:B------:R-:W-:-:S11]  /*54f0*/  ULDC.64 UR14, c[0x0][0x198] ;  /* 0x00006600000e7ab9 */ /* 0x000fd60000000a00 */
.L_x_111:
[----:B------:R-:W-:-:S03]  /*5500*/  UMOV UR4, 0xffffffff ;  /* 0xffffffff00047882 */ /* 0x000fc60000000000 */
[----:B------:R-:W-:Y:S05]  /*5510*/  BRA.DIV UR4, `(.L_x_100) ;  /* 0x0000001204347947 */ /* 0x000fea000b800000 */
[----:B------:R-:W-:-:S13]  /*5520*/  ELECT P6, URZ, PT ;  /* 0x00000000003f782f */ /* 0x000fda00038c0000 */
.L_x_123:
[----:B------:R-:W0:Y:S01]  /*5530*/  LDC R4, c[0x0][0x28c] ;  /* 0x0000a300ff047b82 */ /* 0x000e220000000800 */
[----:B------:R-:W-:Y:S01]  /*5540*/  BSSY B1, `(.L_x_101) ;  /* 0x0000057000017945 */ /* 0x000fe20003800000 */
[----:B0-----:R-:W-:-:S13]  /*5550*/  ISETP.LT.OR P6, PT, R4, 0x1, !P6 ;  /* 0x000000010400780c */ /* 0x001fda00077c1670 */
[----:B------:R-:W-:Y:S05]  /*5560*/  @P6 BRA `(.L_x_102) ;  /* 0x0000000400506947 */ /* 0x000fea0003800000 */
[----:B------:R-:W-:Y:S02]  /*5570*/  IMAD.SHL.U32 R22, R22, 0x40, RZ ;  /* 0x0000004016167824 */ /* 0x000fe400078e00ff */
[----:B------:R-:W-:Y:S02]  /*5580*/  IMAD.SHL.U32 R18, R18, 0x40, RZ ;  /* 0x0000004012127824 */ /* 0x000fe400078e00ff */
[----:B------:R-:W-:Y:S02]  /*5590*/  IMAD.MOV.U32 R13, RZ, RZ, RZ ;  /* 0x000000ffff0d7224 */ /* 0x000fe400078e00ff */
[----:B------:R-:W-:Y:S02]  /*55a0*/  IMAD.U32 R14, RZ, RZ, UR23 ;  /* 0x00000017ff0e7e24 */ /* 0x000fe4000f8e00ff */
[----:B------:R-:W-:Y:S02]  /*55b0*/  IMAD.MOV.U32 R4, RZ, RZ, R3 ;  /* 0x000000ffff047224 */ /* 0x000fe400078e0003 */
[----:B------:R-:W-:-:S07]  /*55c0*/  IMAD.MOV.U32 R5, RZ, RZ, R8 ;  /* 0x000000ffff057224 */ /* 0x000fce00078e0008 */
.L_x_106:
[----:B------:R-:W0:Y:S01]  /*55d0*/  S2R R7, SR_CgaCtaId ;  /* 0x0000000000077919 */ /* 0x000e220000008800 */
[----:B------:R-:W-:-:S04]  /*55e0*/  MOV R6, 0x400 ;  /* 0x0000040000067802 */ /* 0x000fc80000000f00 */
[----:B0-----:R-:W-:Y:S02]  /*55f0*/  LEA R12, R7, R6, 0x18 ;  /* 0x00000006070c7211 */ /* 0x001fe400078ec0ff */
[----:B------:R-:W-:Y:S01]  /*5600*/  SHF.L.U32 R6, R4, 0x1f, RZ ;  /* 0x0000001f04067819 */ /* 0x000fe200000006ff */
[----:B------:R-:W0:Y:S02]  /*5610*/  @!P2 LDC R7, c[0x0][0x500] ;  /* 0x00014000ff07ab82 */ /* 0x000e240000000800 */
[----:B------:R-:W-:-:S04]  /*5620*/  IMAD R11, R5, 0x8, R12 ;  /* 0x00000008050b7824 */ /* 0x000fc800078e020c */
[----:B------:R-:W1:Y:S02]  /*5630*/  SYNCS.PHASECHK.TRANS64.TRYWAIT P1, [R11+URZ+0x18], R6 ;  /* 0x000018060b0075a7 */ /* 0x000e64000802017f */
[----:B-1----:R-:W-:Y:S05]  /*5640*/  @!P1 BRA `(.L_x_103) ;  /* 0x0000001000089947 */ /* 0x002fea0003800000 */
.L_x_124:
[----:B-1----:R-:W-:Y:S01]  /*5650*/  PRMT R6, R9, 0x9910, RZ ;  /* 0x0000991009067816 */ /* 0x002fe200000000ff */
[----:B0-----:R0:W-:Y:S03]  /*5660*/  @!P2 SYNCS.ARRIVE.TRANS64 RZ, [R11+URZ], R7 ;  /* 0x000000070bffa9a7 */ /* 0x0011e6000800003f */
[----:B------:R-:W-:-:S13]  /*5670*/  ISETP.NE.AND P1, PT, R6, 0x2, PT ;  /* 0x000000020600780c */ /* 0x000fda0003f25270 */
[----:B0-----:R-:W-:Y:S05]  /*5680*/  @P1 BRA `(.L_x_104) ;  /* 0x0000000000041947 */ /* 0x001fea0003800000 */
[----:B------:R-:W-:Y:S01]  /*5690*/  BPT.TRAP 0x1 ;  /* 0x000000040000795c */ /* 0x000fe20000300000 */
.L_x_104:
[----:B------:R-:W-:Y:S05]  /*56a0*/  @P0 BRA `(.L_x_105) ;  /* 0x0000000000040947 */ /* 0x000fea0003800000 */
[----:B------:R-:W-:Y:S01]  /*56b0*/  BPT.TRAP 0x1 ;  /* 0x000000040000795c */ /* 0x000fe20000300000 */
.L_x_105:
[----:B------:R-:W-:Y:S01]  /*56c0*/  IMAD R12, R5, 0x8000, R12 ;  /* 0x00008000050c7824 */ /* 0x000fe200078e020c */
[----:B------:R-:W-:Y:S01]  /*56d0*/  R2UR UR10, R13 ;  /* 0x000000000d0a72ca */ /* 0x000fe200000e0000 */
[----:B------:R-:W-:Y:S01]  /*56e0*/  UIADD3 UR30, UP0, UR14, 0xf0, URZ ;  /* 0x000000f00e1e7890 */ /* 0x000fe2000ff1e03f */
[----:B------:R-:W-:Y:S01]  /*56f0*/  R2UR UR9, R11 ;  /* 0x000000000b0972ca */ /* 0x000fe200000e0000 */
[----:B------:R-:W-:Y:S01]  /*5700*/  VIADD R14, R14, 0xffffffff ;  /* 0xffffffff0e0e7836 */ /* 0x000fe20000000000 */
[----:B------:R-:W-:Y:S01]  /*5710*/  R2UR UR18, R12 ;  /* 0x000000000c1272ca */ /* 0x000fe200000e0000 */
[----:B------:R-:W-:Y:S01]  /*5720*/  UIADD3.X UR31, URZ, UR15, URZ, UP0, !UPT ;  /* 0x0000000f3f1f7290 */ /* 0x000fe200087fe43f */
[----:B------:R-:W-:Y:S01]  /*5730*/  R2UR UR11, R22 ;  /* 0x00000000160b72ca */ /* 0x000fe200000e0000 */
[----:B------:R-:W-:Y:S01]  /*5740*/  UIADD3 UR4, UP1, UR14, 0x1f0, URZ ;  /* 0x000001f00e047890 */ /* 0x000fe2000ff3e03f */
[----:B------:R-:W-:Y:S01]  /*5750*/  R2UR UR12, R19 ;  /* 0x00000000130c72ca */ /* 0x000fe200000e0000 */
[----:B------:R-:W-:Y:S01]  /*5760*/  UMOV UR6, 0x0 ;  /* 0x0000000000067882 */ /* 0x000fe20000000000 */
[----:B------:R-:W-:Y:S01]  /*5770*/  R2UR UR35, R18 ;  /* 0x00000000122372ca */ /* 0x000fe200000e0000 */
[----:B------:R-:W-:Y:S01]  /*5780*/  UMOV UR7, 0x10000000 ;  /* 0x1000000000077882 */ /* 0x000fe20000000000 */
[----:B------:R-:W-:Y:S01]  /*5790*/  UIADD3.X UR5, URZ, UR15, URZ, UP1, !UPT ;  /* 0x0000000f3f057290 */ /* 0x000fe20008ffe43f */
[----:B------:R-:W-:Y:S01]  /*57a0*/  ISETP.GT.AND P3, PT, R14, 0x1, PT ;  /* 0x000000010e00780c */ /* 0x000fe20003f64270 */
[----:B------:R-:W-:Y:S01]  /*57b0*/  UIADD3 UR58, UR10, 0x20, URZ ;  /* 0x000000200a3a7890 */ /* 0x000fe2000fffe03f */
[----:B------:R-:W-:Y:S01]  /*57c0*/  VIADD R5, R5, 0x1 ;  /* 0x0000000105057836 */ /* 0x000fe20000000000 */
[----:B------:R-:W-:Y:S01]  /*57d0*/  UIADD3 UR50, UR10, 0x40, URZ ;  /* 0x000000400a327890 */ /* 0x000fe2000fffe03f */
[----:B------:R-:W-:Y:S01]  /*57e0*/  VIADD R13, R13, 0x80 ;  /* 0x000000800d0d7836 */ /* 0x000fe20000000000 */
[----:B------:R-:W-:-:S02]  /*57f0*/  UIADD3 UR8, UR18, 0x100, URZ ;  /* 0x0000010012087890 */ /* 0x000fc4000fffe03f */
[----:B------:R-:W-:Y:S01]  /*5800*/  UIADD3 UR56, UR18, 0x2100, URZ ;  /* 0x0000210012387890 */ /* 0x000fe2000fffe03f */
[C---:B------:R-:W-:Y:S01]  /*5810*/  ISETP.NE.AND P1, PT, R5.reuse, 0x3, PT ;  /* 0x000000030500780c */ /* 0x040fe20003f25270 */
[----:B------:R-:W-:Y:S02]  /*5820*/  UIADD3 UR48, UR18, 0x4100, URZ ;  /* 0x0000410012307890 */ /* 0x000fe4000fffe03f */
[----:B------:R-:W-:Y:S01]  /*5830*/  UIADD3 UR42, UR10, 0x60, URZ ;  /* 0x000000600a2a7890 */ /* 0x000fe2000fffe03f */
[----:B------:R-:W-:Y:S01]  /*5840*/  SEL R7, RZ, 0x1, P1 ;  /* 0x00000001ff077807 */ /* 0x000fe20000800000 */
[----:B------:R-:W-:Y:S01]  /*5850*/  UIADD3 UR40, UR18, 0x6100, URZ ;  /* 0x0000610012287890 */ /* 0x000fe2000fffe03f */
[----:B------:R0:W-:Y:S01]  /*5860*/  UTMALDG.3D [UR8], [UR30], desc[UR6] ;  /* 0x000006081e0075b4 */ /* 0x0001e20008011000 */
[----:B------:R-:W-:Y:S01]  /*5870*/  UIADD3 UR32, UR18, 0x18100, URZ ;  /* 0x0001810012207890 */ /* 0x000fe2000fffe03f */
[----:B------:R-:W-:Y:S01]  /*5880*/  LOP3.LUT R4, R4, R7, RZ, 0x3c, !PT ;  /* 0x0000000704047212 */ /* 0x000fe200078e3cff */
[----:B------:R-:W-:Y:S01]  /*5890*/  UIADD3 UR24, UR18, 0x1a100, URZ ;  /* 0x0001a10012187890 */ /* 0x000fe2000fffe03f */
[----:B------:R-:W-:Y:S01]  /*58a0*/  SEL R5, R5, RZ, P1 ;  /* 0x000000ff05057207 */ /* 0x000fe20000800000 */
[----:B------:R-:W-:Y:S01]  /*58b0*/  UIADD3 UR16, UR18, 0x1c100, URZ ;  /* 0x0001c10012107890 */ /* 0x000fe2000fffe03f */
[----:B------:R-:W-:Y:S01]  /*58c0*/  UMOV UR57, UR9 ;  /* 0x0000000900397c82 */ /* 0x000fe20008000000 */
        /* <DEDUP_REMOVED lines=8> */
[----:B------:R1:W-:Y:S01]  /*5950*/  UTMALDG.3D [UR56], [UR30], desc[UR6] ;  /* 0x000006381e0075b4 */ /* 0x0003e20008011000 */
[----:B------:R-:W-:Y:S01]  /*5960*/  UMOV UR33, UR9 ;  /* 0x0000000900217c82 */ /* 0x000fe20008000000 */
[----:B------:R-:W-:Y:S01]  /*5970*/  UMOV UR34, UR10 ;  /* 0x0000000a00227c82 */ /* 0x000fe20008000000 */
[----:B------:R-:W-:Y:S01]  /*5980*/  UMOV UR36, UR12 ;  /* 0x0000000c00247c82 */ /* 0x000fe20008000000 */
[----:B------:R-:W-:Y:S01]  /*5990*/  UMOV UR25, UR9 ;  /* 0x0000000900197c82 */ /* 0x000fe20008000000 */
[----:B------:R-:W-:Y:S01]  /*59a0*/  UMOV UR27, UR35 ;  /* 0x00000023001b7c82 */ /* 0x000fe20008000000 */
[----:B------:R-:W-:Y:S01]  /*59b0*/  UMOV UR28, UR12 ;  /* 0x0000000c001c7c82 */ /* 0x000fe20008000000 */
[----:B------:R-:W-:Y:S01]  /*59c0*/  UMOV UR26, UR58 ;  /* 0x0000003a001a7c82 */ /* 0x000fe20008000000 */
[----:B0-----:R-:W-:Y:S01]  /*59d0*/  UIADD3 UR8, UR18, 0x1e100, URZ ;  /* 0x0001e10012087890 */ /* 0x001fe2000fffe03f */
[----:B------:R1:W-:Y:S01]  /*59e0*/  UTMALDG.3D [UR48], [UR30], desc[UR6] ;  /* 0x000006301e0075b4 */ /* 0x0003e20008011000 */
[----:B------:R-:W-:Y:S01]  /*59f0*/  UMOV UR17, UR9 ;  /* 0x0000000900117c82 */ /* 0x000fe20008000000 */
[----:B------:R-:W-:Y:S01]  /*5a00*/  UMOV UR19, UR35 ;  /* 0x0000002300137c82 */ /* 0x000fe20008000000 */
[----:B------:R-:W-:Y:S01]  /*5a10*/  UMOV UR20, UR12 ;  /* 0x0000000c00147c82 */ /* 0x000fe20008000000 */
[----:B------:R-:W-:Y:S01]  /*5a20*/  UMOV UR18, UR50 ;  /* 0x0000003200127c82 */ /* 0x000fe20008000000 */
[----:B------:R-:W-:Y:S01]  /*5a30*/  UMOV UR11, UR35 ;  /* 0x00000023000b7c82 */ /* 0x000fe20008000000 */
[----:B------:R-:W-:Y:S01]  /*5a40*/  UMOV UR10, UR42 ;  /* 0x0000002a000a7c82 */ /* 0x000fe20008000000 */
[----:B------:R1:W-:Y:S01]  /*5a50*/  UTMALDG.3D [UR40], [UR30], desc[UR6] ;  /* 0x000006281e0075b4 */ /* 0x0003e20008011000 */
[----:B------:R1:W-:Y:S01]  /*5a60*/  UTMALDG.3D [UR32], [UR4], desc[UR6] ;  /* 0x00000620040075b4 */ /* 0x0003e20008011000 */
[----:B------:R1:W-:Y:S01]  /*5a70*/  UTMALDG.3D [UR24], [UR4], desc[UR6] ;  /* 0x00000618040075b4 */ /* 0x0003e20008011000 */
[----:B------:R1:W-:Y:S01]  /*5a80*/  UTMALDG.3D [UR16], [UR4], desc[UR6] ;  /* 0x00000610040075b4 */ /* 0x0003e20008011000 */
[----:B------:R1:W-:Y:S02]  /*5a90*/  UTMALDG.3D [UR8], [UR4], desc[UR6] ;  /* 0x00000608040075b4 */ /* 0x0003e40008011000 */
[----:B-1----:R-:W-:Y:S05]  /*5aa0*/  @P3 BRA `(.L_x_106) ;  /* 0xfffffff800c83947 */ /* 0x002fea000383ffff */
.L_x_102:
[----:B------:R-:W-:Y:S05]  /*5ab0*/  BSYNC B1 ;  /* 0x0000000000017941 */ /* 0x000fea0003800000 */
.L_x_101:
[----:B------:R-:W2:Y:S01]  /*5ac0*/  LDL.64 R20, [R1] ;  /* 0x0000000001147983 */ /* 0x000ea20000100a00 */
[----:B------:R-:W-:Y:S01]  /*5ad0*/  LOP3.LUT P4, RZ, R10, 0xff, RZ, 0xc0, !PT ;  /* 0x000000ff0aff7812 */ /* 0x000fe2000788c0ff */
[----:B------:R-:W-:Y:S01]  /*5ae0*/  VIADD R7, R8, UR37 ;  /* 0x0000002508077c36 */ /* 0x000fe20008000000 */
[----:B------:R-:W-:Y:S01]  /*5af0*/  ULDC.64 UR4, c[0x0][0x650] ;  /* 0x0001940000047ab9 */ /* 0x000fe20000000a00 */
[----:B------:R-:W-:Y:S01]  /*5b00*/  IMAD.U32 R8, RZ, RZ, UR37 ;  /* 0x00000025ff087e24 */ /* 0x000fe2000f8e00ff */
[----:B------:R-:W-:Y:S01]  /*5b10*/  UISETP.GE.U32.AND UP0, UPT, UR37, 0x3, UPT ;  /* 0x000000032500788c */ /* 0x000fe2000bf06070 */
[----:B------:R-:W-:Y:S01]  /*5b20*/  BSSY B1, `(.L_x_107) ;  /* 0x000006b000017945 */ /* 0x000fe20003800000 */
[----:B------:R-:W-:Y:S01]  /*5b30*/  ISETP.GT.U32.AND P1, PT, R7, 0x2, PT ;  /* 0x000000020700780c */ /* 0x000fe20003f24070 */
[----:B------:R-:W-:Y:S01]  /*5b40*/  IMAD.MOV.U32 R22, RZ, RZ, -0x1 ;  /* 0xffffffffff167424 */ /* 0x000fe200078e00ff */
[----:B------:R-:W-:Y:S01]  /*5b50*/  PRMT R10, RZ, 0x7610, R10 ;  /* 0x00007610ff0a7816 */ /* 0x000fe2000000000a */
[----:B------:R-:W-:Y:S01]  /*5b60*/  IMAD.MOV.U32 R18, RZ, RZ, -0x1 ;  /* 0xffffffffff127424 */ /* 0x000fe200078e00ff */
[----:B------:R-:W-:Y:S01]  /*5b70*/  ISETP.LT.U32.AND P1, PT, R8, 0x3, P1 ;  /* 0x000000030800780c */ /* 0x000fe20000f21070 */
[----:B------:R-:W-:Y:S01]  /*5b80*/  IMAD.MOV.U32 R19, RZ, RZ, -0x1 ;  /* 0xffffffffff137424 */ /* 0x000fe200078e00ff */
[----:B------:R-:W-:Y:S01]  /*5b90*/  PLOP3.LUT P3, PT, PT, PT, UP0, 0x80, 0x0 ;  /* 0x000000000000781c */ /* 0x000fe20003f6f008 */
[----:B------:R-:W0:Y:S01]  /*5ba0*/  @P4 S2R R5, SR_CgaCtaId ;  /* 0x0000000000054919 */ /* 0x000e220000008800 */
[----:B------:R-:W-:-:S04]  /*5bb0*/  @P4 MOV R4, 0x400 ;  /* 0x0000040000044802 */ /* 0x000fc80000000f00 */
[----:B0-----:R-:W-:Y:S01]  /*5bc0*/  @P4 LEA R6, R5, R4, 0x18 ;  /* 0x0000000405064211 */ /* 0x001fe200078ec0ff */
[----:B------:R-:W-:Y:S01]  /*5bd0*/  IMAD.WIDE.U32 R4, R7, -0x55555555, RZ ;  /* 0xaaaaaaab07047825 */ /* 0x000fe200078e00ff */
[----:B------:R-:W-:Y:S02]  /*5be0*/  SEL R4, RZ, 0x1, !P1 ;  /* 0x00000001ff047807 */ /* 0x000fe40004800000 */
[----:B------:R0:W-:Y:S02]  /*5bf0*/  @P4 SYNCS.ARRIVE.TRANS64.A1T0 RZ, [R6+URZ+0x68], RZ ;  /* 0x000068ff06ff49a7 */ /* 0x0001e4000810003f */
[----:B------:R-:W-:Y:S02]  /*5c00*/  LOP3.LUT R3, R3, R4, RZ, 0x3c, !PT ;  /* 0x0000000403037212 */ /* 0x000fe400078e3cff */
[----:B------:R-:W-:Y:S02]  /*5c10*/  PRMT R4, RZ, 0x7610, R4 ;  /* 0x00007610ff047816 */ /* 0x000fe40000000004 */
[----:B0-----:R-:W-:-:S04]  /*5c20*/  SHF.R.U32.HI R6, RZ, 0x1, R5 ;  /* 0x00000001ff067819 */ /* 0x001fc80000011605 */
[----:B------:R-:W-:Y:S01]  /*5c30*/  @P3 LOP3.LUT R3, R3, 0x1, R6, 0x78, !PT ;  /* 0x0000000103033812 */ /* 0x000fe200078e7806 */
[----:B------:R-:W-:Y:S01]  /*5c40*/  IMAD R8, R6, -0x3, R7 ;  /* 0xfffffffd06087824 */ /* 0x000fe200078e0207 */
[----:B--2---:R-:W-:-:S04]  /*5c50*/  IADD3 R16, P4, R16, R20, RZ ;  /* 0x0000001410107210 */ /* 0x004fc80007f9e0ff */
[----:B------:R-:W-:Y:S01]  /*5c60*/  ISETP.GE.U32.AND P1, PT, R16, UR4, PT ;  /* 0x0000000410007c0c */ /* 0x000fe2000bf26070 */
[----:B------:R-:W-:-:S05]  /*5c70*/  IMAD.X R17, R17, 0x1, R0, P4 ;  /* 0x0000000111117824 */ /* 0x000fca00020e0600 */
[----:B------:R-:W-:-:S13]  /*5c80*/  ISETP.GE.U32.AND.EX P1, PT, R17, UR5, PT, P1 ;  /* 0x0000000511007c0c */ /* 0x000fda000bf26110 */
[----:B------:R-:W-:Y:S05]  /*5c90*/  @P1 BRA `(.L_x_108) ;  /* 0x00000004004c1947 */ /* 0x000fea0003800000 */
[----:B------:R-:W0:Y:S01]  /*5ca0*/  S2R R12, SR_CTAID.X ;  /* 0x00000000000c7919 */ /* 0x000e220000002500 */
[----:B------:R-:W-:Y:S01]  /*5cb0*/  ULDC.64 UR4, c[0x0][0x628] ;  /* 0x00018a0000047ab9 */ /* 0x000fe20000000a00 */
[----:B------:R-:W1:Y:S01]  /*5cc0*/  LDC R13, c[0x0][0x144] ;  /* 0x00005100ff0d7b82 */ /* 0x000e620000000800 */
[----:B------:R-:W-:Y:S01]  /*5cd0*/  ISETP.NE.U32.AND P1, PT, RZ, UR4, PT ;  /* 0x00000004ff007c0c */ /* 0x000fe2000bf25070 */
[----:B------:R-:W2:Y:S01]  /*5ce0*/  S2R R11, SR_CTAID.Y ;  /* 0x00000000000b7919 */ /* 0x000ea20000002600 */
[----:B------:R-:W-:Y:S01]  /*5cf0*/  ULDC UR6, c[0x0][0x150] ;  /* 0x0000540000067ab9 */ /* 0x000fe20000000800 */
[----:B------:R-:W-:Y:S01]  /*5d00*/  ULDC UR7, c[0x0][0x630] ;  /* 0x00018c0000077ab9 */ /* 0x000fe20000000800 */
[----:B------:R-:W-:Y:S01]  /*5d10*/  ISETP.NE.AND.EX P1, PT, RZ, UR5, PT, P1 ;  /* 0x00000005ff007c0c */ /* 0x000fe2000bf25310 */
[----:B------:R-:W-:Y:S01]  /*5d20*/  IMAD.MOV.U32 R4, RZ, RZ, R16 ;  /* 0x000000ffff047224 */ /* 0x000fe200078e0010 */
[----:B0-----:R-:W-:-:S05]  /*5d30*/  I2FP.F32.U32 R5, R12 ;  /* 0x0000000c00057245 */ /* 0x001fca0000201000 */
[----:B------:R-:W-:Y:S01]  /*5d40*/  FMUL R14, R5, UR6 ;  /* 0x00000006050e7c20 */ /* 0x000fe20008400000 */
[----:B------:R-:W-:-:S05]  /*5d50*/  IMAD.MOV.U32 R5, RZ, RZ, R17 ;  /* 0x000000ffff057224 */ /* 0x000fca00078e0011 */
[----:B--2---:R-:W-:Y:S05]  /*5d60*/  @!P1 BRA `(.L_x_109) ;  /* 0x0000000000289947 */ /* 0x004fea0003800000 */
[----:B------:R-:W-:Y:S02]  /*5d70*/  ULDC UR6, c[0x0][0x634] ;  /* 0x00018d0000067ab9 */ /* 0x000fe40000000800 */
[----:B------:R-:W-:-:S05]  /*5d80*/  IADD3 R5, P1, R16, UR6, RZ ;  /* 0x0000000610057c10 */ /* 0x000fca000ff3e0ff */
[----:B------:R-:W-:-:S04]  /*5d90*/  IMAD.X R15, RZ, RZ, R17, P1 ;  /* 0x000000ffff0f7224 */ /* 0x000fc800008e0611 */
[----:B------:R-:W-:-:S04]  /*5da0*/  IMAD.WIDE.U32 R6, R15, UR4, RZ ;  /* 0x000000040f067c25 */ /* 0x000fc8000f8e00ff */
[----:B------:R-:W-:-:S04]  /*5db0*/  IMAD.WIDE.U32 R6, P1, R5, UR5, R6 ;  /* 0x0000000505067c25 */ /* 0x000fc8000f820006 */
[----:B------:R-:W-:-:S04]  /*5dc0*/  IMAD.WIDE.U32 R4, R5, UR4, RZ ;  /* 0x0000000405047c25 */ /* 0x000fc8000f8e00ff */
[----:B------:R-:W-:Y:S01]  /*5dd0*/  IMAD.MOV.U32 R4, RZ, RZ, R7 ;  /* 0x000000ffff047224 */ /* 0x000fe200078e0007 */
[----:B------:R-:W-:Y:S01]  /*5de0*/  IADD3 RZ, P3, R5, R6, RZ ;  /* 0x0000000605ff7210 */ /* 0x000fe20007f7e0ff */
[----:B------:R-:W-:-:S04]  /*5df0*/  IMAD.X R5, RZ, RZ, RZ, P1 ;  /* 0x000000ffff057224 */ /* 0x000fc800008e06ff */
[----:B------:R-:W-:-:S08]  /*5e00*/  IMAD.WIDE.U32.X R4, R15, UR5, R4, P3 ;  /* 0x000000050f047c25 */ /* 0x000fd000098e0404 */
.L_x_109:
[--C-:B------:R-:W-:Y:S01]  /*5e10*/  SHF.R.U64 R19, R4, UR7, R5.reuse ;  /* 0x0000000704137c19 */ /* 0x100fe20008001205 */
[----:B------:R-:W0:Y:S01]  /*5e20*/  F2I.U32.TRUNC.NTZ R14, R14 ;  /* 0x0000000e000e7305 */ /* 0x000e22000020f000 */
[----:B------:R-:W-:Y:S01]  /*5e30*/  SHF.R.U32.HI R4, RZ, UR7, R5 ;  /* 0x00000007ff047c19 */ /* 0x000fe20008011605 */
[----:B------:R-:W-:Y:S01]  /*5e40*/  ULDC.64 UR4, c[0x0][0x620] ;  /* 0x0001880000047ab9 */ /* 0x000fe20000000a00 */
[----:B------:R-:W-:Y:S01]  /*5e50*/  IADD3 R7, P1, RZ, -R19, RZ ;  /* 0x80000013ff077210 */ /* 0x000fe20007f3e0ff */
[----:B------:R-:W-:Y:S01]  /*5e60*/  ULDC.64 UR6, c[0x0][0x640] ;  /* 0x0001900000067ab9 */ /* 0x000fe20000000a00 */
[----:B------:R-:W2:Y:S03]  /*5e70*/  LDC R18, c[0x0][0x148] ;  /* 0x00005200ff127b82 */ /* 0x000ea60000000800 */
[----:B------:R-:W-:Y:S01]  /*5e80*/  IMAD.X R4, RZ, RZ, ~R4, P1 ;  /* 0x000000ffff047224 */ /* 0x000fe200008e0e04 */
[----:B------:R-:W-:-:S03]  /*5e90*/  ISETP.NE.U32.AND P1, PT, RZ, UR6, PT ;  /* 0x00000006ff007c0c */ /* 0x000fc6000bf25070 */
[----:B------:R-:W-:Y:S01]  /*5ea0*/  IMAD R6, R4, UR4, RZ ;  /* 0x0000000404067c24 */ /* 0x000fe2000f8e02ff */
[----:B------:R-:W-:Y:S01]  /*5eb0*/  ISETP.NE.AND.EX P1, PT, RZ, UR7, PT, P1 ;  /* 0x00000007ff007c0c */ /* 0x000fe2000bf25310 */
[----:B------:R-:W-:Y:S01]  /*5ec0*/  IMAD.WIDE.U32 R4, R7, UR4, R16 ;  /* 0x0000000407047c25 */ /* 0x000fe2000f8e0010 */
[----:B------:R-:W-:-:S03]  /*5ed0*/  ULDC UR4, c[0x0][0x618] ;  /* 0x0001860000047ab9 */ /* 0x000fc60000000800 */
[----:B------:R-:W-:Y:S01]  /*5ee0*/  IMAD R7, R7, UR5, R6 ;  /* 0x0000000507077c24 */ /* 0x000fe2000f8e0206 */
[----:B------:R-:W-:Y:S01]  /*5ef0*/  ULDC UR5, c[0x0][0x154] ;  /* 0x0000550000057ab9 */ /* 0x000fe20000000800 */
[----:B0-----:R-:W-:Y:S02]  /*5f00*/  IMAD.MOV R6, RZ, RZ, -R14 ;  /* 0x000000ffff067224 */ /* 0x001fe400078e0a0e */
[----:B------:R-:W-:Y:S02]  /*5f10*/  IMAD.IADD R5, R5, 0x1, R7 ;  /* 0x0000000105057824 */ /* 0x000fe400078e0207 */
[----:B-1----:R-:W-:Y:S01]  /*5f20*/  IMAD R12, R13, R6, R12 ;  /* 0x000000060d0c7224 */ /* 0x002fe200078e020c */
[----:B------:R-:W-:Y:S02]  /*5f30*/  I2FP.F32.U32 R6, R11 ;  /* 0x0000000b00067245 */ /* 0x000fe40000201000 */
[--C-:B------:R-:W-:Y:S02]  /*5f40*/  SHF.R.U64 R13, R4, UR4, R5.reuse ;  /* 0x00000004040d7c19 */ /* 0x100fe40008001205 */
[----:B------:R-:W-:Y:S01]  /*5f50*/  SHF.R.U32.HI R4, RZ, UR4, R5 ;  /* 0x00000004ff047c19 */ /* 0x000fe20008011605 */
[----:B------:R-:W-:Y:S01]  /*5f60*/  FMUL R6, R6, UR5 ;  /* 0x0000000506067c20 */ /* 0x000fe20008400000 */
[----:B------:R-:W-:-:S02]  /*5f70*/  ULDC UR4, c[0x0][0x608] ;  /* 0x0001820000047ab9 */ /* 0x000fc40000000800 */
[--C-:B------:R-:W-:Y:S01]  /*5f80*/  SHF.R.U64 R15, R13, UR4, R4.reuse ;  /* 0x000000040d0f7c19 */ /* 0x100fe20008001204 */
[----:B------:R0:W1:Y:S01]  /*5f90*/  F2I.U32.TRUNC.NTZ R20, R6 ;  /* 0x0000000600147305 */ /* 0x000062000020f000 */
[----:B------:R-:W-:Y:S01]  /*5fa0*/  SHF.R.U32.HI R4, RZ, UR4, R4 ;  /* 0x00000004ff047c19 */ /* 0x000fe20008011604 */
[----:B------:R-:W-:-:S03]  /*5fb0*/  ULDC UR4, c[0x0][0x658] ;  /* 0x0001960000047ab9 */ /* 0x000fc60000000800 */
[--C-:B------:R-:W-:Y:S02]  /*5fc0*/  SHF.R.U64 R14, R15, UR4, R4.reuse ;  /* 0x000000040f0e7c19 */ /* 0x100fe40008001204 */
[----:B------:R-:W-:-:S03]  /*5fd0*/  SHF.R.U32.HI R21, RZ, UR4, R4 ;  /* 0x00000004ff157c19 */ /* 0x000fc60008011604 */
[----:B------:R-:W-:Y:S02]  /*5fe0*/  IMAD.MOV.U32 R4, RZ, RZ, R14 ;  /* 0x000000ffff047224 */ /* 0x000fe400078e000e */
[----:B------:R-:W-:Y:S01]  /*5ff0*/  IMAD.MOV.U32 R5, RZ, RZ, R21 ;  /* 0x000000ffff057224 */ /* 0x000fe200078e0015 */
[----:B0-----:R-:W-:Y:S06]  /*6000*/  @!P1 BRA `(.L_x_110) ;  /* 0x0000000000289947 */ /* 0x001fec0003800000 */
        /* <DEDUP_REMOVED lines=10> */
.L_x_110:
[----:B------:R-:W-:Y:S01]  /*60b0*/  ISETP.NE.AND P1, PT, R2, 0x1, PT ;  /* 0x000000010200780c */ /* 0x000fe20003f25270 */
[----:B------:R-:W-:Y:S01]  /*60c0*/  ULDC UR4, c[0x0][0x648] ;  /* 0x0001920000047ab9 */ /* 0x000fe20000000800 */
[----:B------:R-:W-:Y:S01]  /*60d0*/  LOP3.LUT R15, R15, UR22, RZ, 0xc0, !PT ;  /* 0x000000160f0f7c12 */ /* 0x000fe2000f8ec0ff */
[----:B-1----:R-:W-:Y:S01]  /*60e0*/  IMAD.MOV R20, RZ, RZ, -R20 ;  /* 0x000000ffff147224 */ /* 0x002fe200078e0a14 */
[----:B------:R-:W-:Y:S01]  /*60f0*/  SHF.R.U64 R4, R4, UR4, R5 ;  /* 0x0000000404047c19 */ /* 0x000fe20008001205 */
[----:B------:R-:W-:Y:S01]  /*6100*/  ULDC UR4, c[0x0][0x638] ;  /* 0x00018e0000047ab9 */ /* 0x000fe20000000800 */
[----:B------:R-:W-:Y:S01]  /*6110*/  LOP3.LUT R13, R13, UR13, RZ, 0xc0, !PT ;  /* 0x0000000d0d0d7c12 */ /* 0x000fe2000f8ec0ff */
[----:B------:R-:W-:Y:S02]  /*6120*/  ULDC UR5, c[0x0][0x610] ;  /* 0x0001840000057ab9 */ /* 0x000fe40000000800 */
[----:B------:R-:W-:Y:S02]  /*6130*/  IMAD.MOV R5, RZ, RZ, -R4 ;  /* 0x000000ffff057224 */ /* 0x000fe400078e0a04 */
[----:B------:R-:W-:-:S02]  /*6140*/  IMAD R15, R4, UR21, R15 ;  /* 0x00000015040f7c24 */ /* 0x000fc4000f8e020f */
[----:B--2---:R-:W-:Y:S02]  /*6150*/  @P1 IMAD R12, R18, R20, R11 ;  /* 0x00000014120c1224 */ /* 0x004fe400078e020b */
[----:B------:R-:W-:Y:S01]  /*6160*/  IMAD R14, R5, UR4, R14 ;  /* 0x00000004050e7c24 */ /* 0x000fe2000f8e020e */
[----:B------:R-:W-:Y:S01]  /*6170*/  ULDC UR4, c[0x0][0x600] ;  /* 0x0001800000047ab9 */ /* 0x000fe20000000800 */
[----:B------:R-:W-:Y:S02]  /*6180*/  IMAD R12, R15, UR5, R12 ;  /* 0x000000050f0c7c24 */ /* 0x000fe4000f8e020c */
[----:B------:R-:W-:Y:S02]  /*6190*/  IMAD R5, R14, UR4, R13 ;  /* 0x000000040e057c24 */ /* 0x000fe4000f8e020d */
[----:B------:R-:W-:-:S03]  /*61a0*/  IMAD.MOV.U32 R4, RZ, RZ, 0x1 ;  /* 0x00000001ff047424 */ /* 0x000fc600078e00ff */
[----:B------:R-:W-:Y:S02]  /*61b0*/  SEL R18, R5, R12, !P1 ;  /* 0x0000000c05127207 */ /* 0x000fe40004800000 */
[----:B------:R-:W-:-:S07]  /*61c0*/  SEL R22, R12, R5, !P1 ;  /* 0x000000050c167207 */ /* 0x000fce0004800000 */
.L_x_108:
[----:B------:R-:W-:Y:S05]  /*61d0*/  BSYNC B1 ;  /* 0x0000000000017941 */ /* 0x000fea0003800000 */
.L_x_107:
[----:B------:R-:W-:-:S13]  /*61e0*/  LOP3.LUT P1, RZ, R4, 0xff, RZ, 0xc0, !PT ;  /* 0x000000ff04ff7812 */ /* 0x000fda000782c0ff */
[----:B------:R-:W-:Y:S05]  /*61f0*/  @P1 BRA `(.L_x_111) ;  /* 0xfffffff000c01947 */ /* 0x000fea000383ffff */
[----:B------:R-:W-:Y:S05]  /*6200*/  BSYNC B0 ;  /* 0x0000000000007941 */ /* 0x000fea0003800000 */
.L_x_99:
[----:B------:R-:W-:-:S03]  /*6210*/  UMOV UR4, 0xffffffff ;  /* 0xffffffff00047882 */ /* 0x000fc60000000000 */
[----:B------:R-:W-:Y:S05]  /*6220*/  BRA.DIV UR4, `(.L_x_112) ;  /* 0x0000000604247947 */ /* 0x000fea000b800000 */
[----:B------:R-:W-:-:S13]  /*6230*/  ELECT P6, URZ, PT ;  /* 0x00000000003f782f */ /* 0x000fda00038c0000 */
.L_x_127:
[----:B------:R-:W-:Y:S04]  /*6240*/  BSSY B0, `(.L_x_113) ;  /* 0x0000022000007945 */ /* 0x000fe80003800000 */
[----:B------:R-:W-:Y:S05]  /*6250*/  @!P6 BRA `(.L_x_114) ;  /* 0x000000000080e947 */ /* 0x000fea0003800000 */
[----:B------:R-:W-:-:S04]  /*6260*/  LOP3.LUT R23, R23, 0x2, RZ, 0xfc, !PT ;  /* 0x0000000217177812 */ /* 0x000fc800078efcff */
[----:B------:R-:W-:-:S13]  /*6270*/  ISETP.NE.AND P0, PT, R23, 0x3, PT ;  /* 0x000000031700780c */ /* 0x000fda0003f05270 */
[----:B------:R-:W-:Y:S05]  /*6280*/  @!P0 BRA `(.L_x_115) ;  /* 0x0000000000048947 */ /* 0x000fea0003800000 */
[----:B------:R-:W-:Y:S01]  /*6290*/  BPT.TRAP 0x1 ;  /* 0x000000040000795c */ /* 0x000fe20000300000 */
.L_x_115:
[----:B------:R-:W0:Y:S01]  /*62a0*/  S2R R5, SR_CgaCtaId ;  /* 0x0000000000057919 */ /* 0x000e220000008800 */
[----:B------:R-:W-:Y:S02]  /*62b0*/  MOV R0, 0x400 ;  /* 0x0000040000007802 */ /* 0x000fe40000000f00 */
[----:B------:R-:W-:Y:S02]  /*62c0*/  SHF.L.U32 R2, R3, 0x1f, RZ ;  /* 0x0000001f03027819 */ /* 0x000fe400000006ff */
[----:B0-----:R-:W-:-:S05]  /*62d0*/  LEA R5, R5, R0, 0x18 ;  /* 0x0000000005057211 */ /* 0x001fca00078ec0ff */
[----:B------:R-:W-:-:S04]  /*62e0*/  VIADD R5, R5, 0x18 ;  /* 0x0000001805057836 */ /* 0x000fc80000000000 */
[C---:B------:R-:W-:Y:S02]  /*62f0*/  IMAD R7, R8.reuse, 0x8, R5 ;  /* 0x0000000808077824 */ /* 0x040fe400078e0205 */
[----:B------:R-:W-:Y:S02]  /*6300*/  VIADD R8, R8, 0x1 ;  /* 0x0000000108087836 */ /* 0x000fe40000000000 */
[----:B------:R-:W0:Y:S03]  /*6310*/  SYNCS.PHASECHK.TRANS64.TRYWAIT P0, [R7+URZ], R2 ;  /* 0x00000002070075a7 */ /* 0x000e26000800017f */
[----:B------:R-:W-:-:S04]  /*6320*/  ISETP.NE.AND P1, PT, R8, 0x3, PT ;  /* 0x000000030800780c */ /* 0x000fc80003f25270 */
[----:B------:R-:W-:Y:S02]  /*6330*/  SEL R0, RZ, 0x1, P1 ;  /* 0x00000001ff007807 */ /* 0x000fe40000800000 */
[----:B------:R-:W-:Y:S02]  /*6340*/  SEL R8, R8, RZ, P1 ;  /* 0x000000ff08087207 */ /* 0x000fe40000800000 */
[----:B------:R-:W-:-:S03]  /*6350*/  LOP3.LUT R9, R3, R0, RZ, 0x3c, !PT ;  /* 0x0000000003097212 */ /* 0x000fc600078e3cff */
[----:B------:R-:W-:Y:S01]  /*6360*/  IMAD R4, R8, 0x8, R5 ;  /* 0x0000000808047824 */ /* 0x000fe200078e0205 */
[----:B------:R-:W-:Y:S01]  /*6370*/  SHF.L.U32 R3, R9, 0x1f, RZ ;  /* 0x0000001f09037819 */ /* 0x000fe200000006ff */
[----:B0-----:R-:W-:Y:S06]  /*6380*/  @!P0 BRA `(.L_x_116) ;  /* 0x0000000000ec8947 */ /* 0x001fec0003800000 */
.L_x_128:
[----:B------:R-:W1:Y:S01]  /*6390*/  SYNCS.PHASECHK.TRANS64.TRYWAIT P0, [R4+URZ], R3 ;  /* 0x00000003040075a7 */ /* 0x000e62000800017f */
[----:B------:R-:W-:-:S05]  /*63a0*/  VIADD R0, R8, 0x1 ;  /* 0x0000000108007836 */ /* 0x000fca0000000000 */
[----:B------:R-:W-:-:S04]  /*63b0*/  ISETP.NE.AND P1, PT, R0, 0x3, PT ;  /* 0x000000030000780c */ /* 0x000fc80003f25270 */
[----:B0-----:R-:W-:Y:S02]  /*63c0*/  SEL R2, RZ, 0x1, P1 ;  /* 0x00000001ff027807 */ /* 0x001fe40000800000 */
[----:B------:R-:W-:Y:S02]  /*63d0*/  SEL R0, R0, RZ, P1 ;  /* 0x000000ff00007207 */ /* 0x000fe40000800000 */
[----:B------:R-:W-:Y:S01]  /*63e0*/  LOP3.LUT R2, R9, R2, RZ, 0x3c, !PT ;  /* 0x0000000209027212 */ /* 0x000fe200078e3cff */
[----:B-1----:R-:W-:Y:S06]  /*63f0*/  @!P0 BRA `(.L_x_117) ;  /* 0x0000000000e48947 */ /* 0x002fec0003800000 */
.L_x_129:
[----:B------:R-:W-:Y:S01]  /*6400*/  IMAD R5, R0, 0x8, R5 ;  /* 0x0000000800057824 */ /* 0x000fe200078e0205 */
[----:B------:R-:W-:-:S07]  /*6410*/  SHF.L.U32 R0, R2, 0x1f, RZ ;  /* 0x0000001f02007819 */ /* 0x000fce00000006ff */
.L_x_118:
[----:B-1----:R1:W2:Y:S02]  /*6420*/  SYNCS.PHASECHK.TRANS64.TRYWAIT P0, [R5+URZ], R0 ;  /* 0x00000000050075a7 */ /* 0x0022a4000800017f */
[----:B--2---:R-:W-:Y:S05]  /*6430*/  @!P0 NANOSLEEP.SYNCS 0x989680 ;  /* 0x009896800000895d */ /* 0x004fea0003900000 */
[----:B------:R-:W2:Y:S02]  /*6440*/  @!P0 SYNCS.PHASECHK.TRANS64 P0, [R5+URZ], R0 ;  /* 0x00000000050085a7 */ /* 0x000ea4000800007f */
[----:B--2---:R-:W-:Y:S05]  /*6450*/  @!P0 BRA `(.L_x_118) ;  /* 0xfffffffc00f08947 */ /* 0x004fea000383ffff */
.L_x_114:
[----:B------:R-:W-:Y:S05]  /*6460*/  BSYNC B0 ;  /* 0x0000000000007941 */ /* 0x000fea0003800000 */
.L_x_113:
[----:B------:R-:W-:Y:S05]  /*6470*/  EXIT ;  /* 0x000000000000794d */ /* 0x000fea0003800000 */
.L_x_15:
[----:B0-----:R-:W-:-:S04]  /*6480*/  IMAD.U32 R3, RZ, RZ, UR43 ;  /* 0x0000002bff037e24 */ /* 0x001fc8000f8e00ff */
[----:B------:R0:W1:Y:S03]  /*6490*/  SYNCS.PHASECHK.TRANS64.TRYWAIT P0, [R3+URZ+-0x8], R0 ;  /* 0xfffff800030075a7 */ /* 0x000066000800017f */
[----:B-1----:R-:W-:Y:S05]  /*64a0*/  @!P0 NANOSLEEP.SYNCS 0x989680 ;  /* 0x009896800000895d */ /* 0x002fea0003900000 */
[----:B------:R-:W1:Y:S02]  /*64b0*/  @!P0 SYNCS.PHASECHK.TRANS64 P0, [R3+URZ+-0x8], R0 ;  /* 0xfffff800030085a7 */ /* 0x000e64000800007f */
[----:B-1----:R-:W-:Y:S05]  /*64c0*/  @!P0 BRA `(.L_x_15) ;  /* 0xfffffffc00ec8947 */ /* 0x002fea000383ffff */
[----:B------:R-:W-:Y:S05]  /*64d0*/  BRA `(.L_x_119) ;  /* 0xffffffb000347947 */ /* 0x000fea000383ffff */
.L_x_20:
[----:B-1----:R1:W2:Y:S02]  /*64e0*/  SYNCS.PHASECHK.TRANS64.TRYWAIT P1, [R3+URZ], R0 ;  /* 0x00000000030075a7 */ /* 0x0022a4000802017f */
[----:B--2---:R-:W-:Y:S05]  /*64f0*/  @!P1 NANOSLEEP.SYNCS 0x989680 ;  /* 0x009896800000995d */ /* 0x004fea0003900000 */
[----:B------:R-:W2:Y:S02]  /*6500*/  @!P1 SYNCS.PHASECHK.TRANS64 P1, [R3+URZ], R0 ;  /* 0x00000000030095a7 */ /* 0x000ea4000802007f */
[----:B--2---:R-:W-:Y:S05]  /*6510*/  @!P1 BRA `(.L_x_20) ;  /* 0xfffffffc00f09947 */ /* 0x004fea000383ffff */
[----:B------:R-:W-:Y:S05]  /*6520*/  BRA `(.L_x_19) ;  /* 0xffffffb000a07947 */ /* 0x000fea000383ffff */
.L_x_25:
[----:B-1----:R-:W-:-:S04]  /*6530*/  IMAD.U32 R4, RZ, RZ, UR6 ;  /* 0x00000006ff047e24 */ /* 0x002fc8000f8e00ff */
[----:B------:R1:W2:Y:S03]  /*6540*/  SYNCS.PHASECHK.TRANS64.TRYWAIT P1, [R4+URZ], R3 ;  /* 0x00000003040075a7 */ /* 0x0002a6000802017f */
[----:B--2---:R-:W-:Y:S05]  /*6550*/  @!P1 NANOSLEEP.SYNCS 0x989680 ;  /* 0x009896800000995d */ /* 0x004fea0003900000 */
[----:B------:R-:W2:Y:S02]  /*6560*/  @!P1 SYNCS.PHASECHK.TRANS64 P1, [R4+URZ], R3 ;  /* 0x00000003040095a7 */ /* 0x000ea4000802007f */
[----:B--2---:R-:W-:Y:S05]  /*6570*/  @!P1 BRA `(.L_x_25) ;  /* 0xfffffffc00ec9947 */ /* 0x004fea000383ffff */
[----:B------:R-:W-:Y:S05]  /*6580*/  BRA `(.L_x_24) ;  /* 0xffffffb800a87947 */ /* 0x000fea000383ffff */
.L_x_31:
[----:B0-----:R-:W-:-:S04]  /*6590*/  IMAD.U32 R3, RZ, RZ, UR43 ;  /* 0x0000002bff037e24 */ /* 0x001fc8000f8e00ff */
[----:B------:R0:W1:Y:S03]  /*65a0*/  SYNCS.PHASECHK.TRANS64.TRYWAIT P0, [R3+URZ+0x8], R0 ;  /* 0x00000800030075a7 */ /* 0x000066000800017f */
[----:B-1----:R-:W-:Y:S05]  /*65b0*/  @!P0 NANOSLEEP.SYNCS 0x989680 ;  /* 0x009896800000895d */ /* 0x002fea0003900000 */
[----:B------:R-:W1:Y:S02]  /*65c0*/  @!P0 SYNCS.PHASECHK.TRANS64 P0, [R3+URZ+0x8], R0 ;  /* 0x00000800030085a7 */ /* 0x000e64000800007f */
[----:B-1----:R-:W-:Y:S05]  /*65d0*/  @!P0 BRA `(.L_x_31) ;  /* 0xfffffffc00ec8947 */ /* 0x002fea000383ffff */
[----:B------:R-:W-:Y:S05]  /*65e0*/  BRA `(.L_x_120) ;  /* 0xffffffc400247947 */ /* 0x000fea000383ffff */
.L_x_100:
[----:B------:R-:W-:Y:S01]  /*65f0*/  BSSY B1, `(.L_x_121) ;  /* 0x0000006000017945 */ /* 0x000fe20003800000 */
[----:B------:R-:W-:-:S07]  /*6600*/  IMAD.MOV.U32 R15, RZ, RZ, -0x1 ;  /* 0xffffffffff0f7424 */ /* 0x000fce00078e00ff */
[----:B-----5:R-:W-:Y:S05]  /*6610*/  WARPSYNC.COLLECTIVE R15, `(.L_x_122) ;  /* 0x000000000f0c7348 */ /* 0x020fea0003c00000 */
[----:B------:R-:W-:Y:S02]  /*6620*/  ELECT P6, UR62, PT ;  /* 0x00000000003e782f */ /* 0x000fe400038c0000 */
[----:B------:R-:W-:Y:S01]  /*6630*/  MOV R14, UR62 ;  /* 0x0000003e000e7c02 */ /* 0x000fe20008000f00 */
[----:B-----5:R-:W-:Y:S10]  /*6640*/  ENDCOLLECTIVE ;  /* 0x000000000000791b */ /* 0x020ff40003800000 */
.L_x_122:
[----:B------:R-:W-:Y:S05]  /*6650*/  BSYNC B1 ;  /* 0x0000000000017941 */ /* 0x000fea0003800000 */
.L_x_121:
[----:B------:R-:W-:Y:S05]  /*6660*/  BRA `(.L_x_123) ;  /* 0xffffffec00b07947 */ /* 0x000fea000383ffff */
.L_x_103:
[----:B-1----:R1:W2:Y:S02]  /*6670*/  SYNCS.PHASECHK.TRANS64.TRYWAIT P1, [R11+URZ+0x18], R6 ;  /* 0x000018060b0075a7 */ /* 0x0022a4000802017f */
[----:B--2---:R-:W-:Y:S05]  /*6680*/  @!P1 NANOSLEEP.SYNCS 0x989680 ;  /* 0x009896800000995d */ /* 0x004fea0003900000 */
[----:B------:R-:W2:Y:S02]  /*6690*/  @!P1 SYNCS.PHASECHK.TRANS64 P1, [R11+URZ+0x18], R6 ;  /* 0x000018060b0095a7 */ /* 0x000ea4000802007f */
[----:B--2---:R-:W-:Y:S05]  /*66a0*/  @!P1 BRA `(.L_x_103) ;  /* 0xfffffffc00f09947 */ /* 0x004fea000383ffff */
[----:B------:R-:W-:Y:S05]  /*66b0*/  BRA `(.L_x_124) ;  /* 0xffffffec00e47947 */ /* 0x000fea000383ffff */
.L_x_112:
[----:B------:R-:W-:Y:S01]  /*66c0*/  BSSY B0, `(.L_x_125) ;  /* 0x0000006000007945 */ /* 0x000fe20003800000 */
[----:B------:R-:W-:-:S07]  /*66d0*/  IMAD.MOV.U32 R15, RZ, RZ, -0x1 ;  /* 0xffffffffff0f7424 */ /* 0x000fce00078e00ff */
[----:B-----5:R-:W-:Y:S05]  /*66e0*/  WARPSYNC.COLLECTIVE R15, `(.L_x_126) ;  /* 0x000000000f0c7348 */ /* 0x020fea0003c00000 */
[----:B------:R-:W-:Y:S02]  /*66f0*/  ELECT P6, UR62, PT ;  /* 0x00000000003e782f */ /* 0x000fe400038c0000 */
[----:B------:R-:W-:Y:S01]  /*6700*/  MOV R14, UR62 ;  /* 0x0000003e000e7c02 */ /* 0x000fe20008000f00 */
[----:B-----5:R-:W-:Y:S10]  /*6710*/  ENDCOLLECTIVE ;  /* 0x000000000000791b */ /* 0x020ff40003800000 */
.L_x_126:
[----:B------:R-:W-:Y:S05]  /*6720*/  BSYNC B0 ;  /* 0x0000000000007941 */ /* 0x000fea0003800000 */
.L_x_125:
[----:B------:R-:W-:Y:S05]  /*6730*/  BRA `(.L_x_127) ;  /* 0xfffffff800c07947 */ /* 0x000fea000383ffff */
.L_x_116:
[----:B0-----:R0:W1:Y:S02]  /*6740*/  SYNCS.PHASECHK.TRANS64.TRYWAIT P0, [R7+URZ], R2 ;  /* 0x00000002070075a7 */ /* 0x001064000800017f */
[----:B-1----:R-:W-:Y:S05]  /*6750*/  @!P0 NANOSLEEP.SYNCS 0x989680 ;  /* 0x009896800000895d */ /* 0x002fea0003900000 */
[----:B------:R-:W1:Y:S02]  /*6760*/  @!P0 SYNCS.PHASECHK.TRANS64 P0, [R7+URZ], R2 ;  /* 0x00000002070085a7 */ /* 0x000e64000800007f */
[----:B-1----:R-:W-:Y:S05]  /*6770*/  @!P0 BRA `(.L_x_116) ;  /* 0xfffffffc00f08947 */ /* 0x002fea000383ffff */
[----:B------:R-:W-:Y:S05]  /*6780*/  BRA `(.L_x_128) ;  /* 0xfffffffc00007947 */ /* 0x000fea000383ffff */
.L_x_117:
[----:B0-----:R0:W1:Y:S02]  /*6790*/  SYNCS.PHASECHK.TRANS64.TRYWAIT P0, [R4+URZ], R3 ;  /* 0x00000003040075a7 */ /* 0x001064000800017f */
[----:B-1----:R-:W-:Y:S05]  /*67a0*/  @!P0 NANOSLEEP.SYNCS 0x989680 ;  /* 0x009896800000895d */ /* 0x002fea0003900000 */
[----:B------:R-:W1:Y:S02]  /*67b0*/  @!P0 SYNCS.PHASECHK.TRANS64 P0, [R4+URZ], R3 ;  /* 0x00000003040085a7 */ /* 0x000e64000800007f */
[----:B-1----:R-:W-:Y:S05]  /*67c0*/  @!P0 BRA `(.L_x_117) ;  /* 0xfffffffc00f08947 */ /* 0x002fea000383ffff */
[----:B------:R-:W-:Y:S05]  /*67d0*/  BRA `(.L_x_129) ;  /* 0xfffffffc00087947 */ /* 0x000fea000383ffff */
.L_x_130:
[----:B------:R-:W-:-:S00]  /*67e0*/  BRA `(.L_x_130) ;  /* 0xfffffffc00fc7947 */ /* 0x000fc0000383ffff */
[----:B------:R-:W-:-:S00]  /*67f0*/  NOP ;  /* 0x0000000000007918 */ /* 0x000fc00000000000 */
        /* <DEDUP_REMOVED lines=8> */
.L_x_131:


//--------------------- .nv.global.init           --------------------------
	.section	.nv.global.init,"aw",@progbits
.nv.global.init:
	.type		$str$22,@object
	.size		$str$22,($str$23 - $str$22)
$str$22:
        /*0000*/ 	.byte	0x6b, 0x5f, 0x74, 0x69, 0x6c, 0x65, 0x5f, 0x63, 0x6f, 0x75, 0x6e, 0x74, 0x20, 0x3e, 0x3d, 0x20
        /*0010*/ 	.byte	0x31, 0x00
	.type		$str$23,@object
	.size		$str$23,(__unnamed_1 - $str$23)
$str$23:
        /*0012*/ 	.byte	0x2f, 0x74, 0x6d, 0x70, 0x2f, 0x63, 0x75, 0x74, 0x6c, 0x61, 0x73, 0x73, 0x5f, 0x73, 0x77, 0x65
        /*0022*/ 	.byte	0x65, 0x70, 0x5f, 0x73, 0x72, 0x63, 0x2f, 0x69, 0x6e, 0x63, 0x6c, 0x75, 0x64, 0x65, 0x2f, 0x63
        /*0032*/ 	.byte	0x75, 0x74, 0x6c, 0x61, 0x73, 0x73, 0x2f, 0x67, 0x65, 0x6d, 0x6d, 0x2f, 0x63, 0x6f, 0x6c, 0x6c
        /*0042*/ 	.byte	0x65, 0x63, 0x74, 0x69, 0x76, 0x65, 0x2f, 0x73, 0x6d, 0x39, 0x30, 0x5f, 0x6d, 0x6d, 0x61, 0x5f
        /*0052*/ 	.byte	0x74, 0x6d, 0x61, 0x5f, 0x67, 0x6d, 0x6d, 0x61, 0x5f, 0x73, 0x73, 0x5f, 0x77, 0x61, 0x72, 0x70
        /*0062*/ 	.byte	0x73, 0x70, 0x65, 0x63, 0x69, 0x61, 0x6c, 0x69, 0x7a, 0x65, 0x64, 0x2e, 0x68, 0x70, 0x70, 0x00
	.type		__unnamed_1,@object
	.size		__unnamed_1,(.L_0 - __unnamed_1)
__unnamed_1:
        /*0072*/ 	.byte	0x76, 0x6f, 0x69, 0x64, 0x20, 0x63, 0x75, 0x74, 0x6c, 0x61, 0x73, 0x73, 0x3a, 0x3a, 0x67, 0x65
        /* <DEDUP_REMOVED lines=176> */
        /*0b82*/ 	.byte	0x64, 0x65, 0x6e, 0x74, 0x69, 0x74, 0x79, 0x5d, 0x00
.L_0:


//--------------------- .nv.shared._ZN7cutlass13device_kernelINS_4gemm6kernel13GemmUniversalIN4cute5tupleIJiiiiEEENS1_10collective13CollectiveMmaINS1_34MainloopSm90TmaGmmaWarpSpecializedILi3ENS5_IJNS4_1CILi1EEESB_SB_EEENS1_32KernelTmaWarpSpecializedPingpongEEENS5_IJNSA_ILi64EEESF_NSA_ILi128EEEEEENS_10tfloat32_tENS5_IJlSB_lEEESI_SJ_NS4_8TiledMMAINS4_8MMA_AtomIJNS4_4SM904GMMA29MMA_64x64x8_F32TF32TF32_SS_TNILNSN_7ScaleInE1ELSP_1EEEEEENS4_6LayoutISC_NS5_IJNSA_ILi0EEEST_ST_EEEEENS5_IJNS4_10UnderscoreESW_SW_EEEEENS4_13SM90_TMA_LOADENS4_14ComposedLayoutINS4_7SwizzleILi3ELi4ELi3EEENS4_18smem_ptr_flag_bitsILi32EEENSS_INS5_IJNSA_ILi8EEENSA_ILi32EEEEEENS5_IJS16_SB_EEEEEEEvNS4_8identityESZ_S1A_vS1B_EENS_8epilogue10collective6detail29Sm90TmaWarpSpecializedAdapterINS1E_15DefaultEpilogueISI_SJ_SJ_NS1D_6thread17LinearCombinationISI_Li1EffLNS1I_9ScaleType4KindE0ELNS_15FloatRoundStyleE2ESI_EENS1_15EpilogueDefaultEEEEEvvEEEEvNT_6ParamsE --------------------------
	.section	.nv.shared._ZN7cutlass13device_kernelINS_4gemm6kernel13GemmUniversalIN4cute5tupleIJiiiiEEENS1_10collective13CollectiveMmaINS1_34MainloopSm90TmaGmmaWarpSpecializedILi3ENS5_IJNS4_1CILi1EEESB_SB_EEENS1_32KernelTmaWarpSpecializedPingpongEEENS5_IJNSA_ILi64EEESF_NSA_ILi128EEEEEENS_10tfloat32_tENS5_IJlSB_lEEESI_SJ_NS4_8TiledMMAINS4_8MMA_AtomIJNS4_4SM904GMMA29MMA_64x64x8_F32TF32TF32_SS_TNILNSN_7ScaleInE1ELSP_1EEEEEENS4_6LayoutISC_NS5_IJNSA_ILi0EEEST_ST_EEEEENS5_IJNS4_10UnderscoreESW_SW_EEEEENS4_13SM90_TMA_LOADENS4_14ComposedLayoutINS4_7SwizzleILi3ELi4ELi3EEENS4_18smem_ptr_flag_bitsILi32EEENSS_INS5_IJNSA_ILi8EEENSA_ILi32EEEEEENS5_IJS16_SB_EEEEEEEvNS4_8identityESZ_S1A_vS1B_EENS_8epilogue10collective6detail29Sm90TmaWarpSpecializedAdapterINS1E_15DefaultEpilogueISI_SJ_SJ_NS1D_6thread17LinearCombinationISI_Li1EffLNS1I_9ScaleType4KindE0ELNS_15FloatRoundStyleE2ESI_EENS1_15EpilogueDefaultEEEEEvvEEEEvNT_6ParamsE,"aw",@nobits
	.sectionflags	@""
	.align	16
	.zero		1024


//--------------------- .nv.shared.reserved.0     --------------------------
	.section	.nv.shared.reserved.0,"aw",@nobits
	.weak		__nv_reservedSMEM_offset_0_alias
	.size		__nv_reservedSMEM_offset_0_alias, 0, 0
	.other		__nv_reservedSMEM_offset_0_alias,@"STO_CUDA_RESERVED_SHARED STV_DEFAULT"
__nv_reservedSMEM_offset_0_alias:
	.zero		0


//--------------------- .nv.global                --------------------------
	.section	.nv.global,"aw",@nobits
.nv.global:
	.type		_ZN39_INTERNAL_bc509a38_4_k_cu_96758fb6_55094cute1_E,@object
	.size		_ZN39_INTERNAL_bc509a38_4_k_cu_96758fb6_55094cute1_E,(_ZN39_INTERNAL_bc509a38_4_k_cu_96758fb6_55094cuda3std3__45__cpo6cbeginE - _ZN39_INTERNAL_bc509a38_4_k_cu_96758fb6_55094cute1_E)
_ZN39_INTERNAL_bc509a38_4_k_cu_96758fb6_55094cute1_E:
	.zero		1
	.type		_ZN39_INTERNAL_bc509a38_4_k_cu_96758fb6_55094cuda3std3__45__cpo6cbeginE,@object
	.size		_ZN39_INTERNAL_bc509a38_4_k_cu_96758fb6_55094cuda3std3__45__cpo6cbeginE,(_ZN39_INTERNAL_bc509a38_4_k_cu_96758fb6_55094cuda3std3__48in_placeE - _ZN39_INTERNAL_bc509a38_4_k_cu_96758fb6_55094cuda3std3__45__cpo6cbeginE)
_ZN39_INTERNAL_bc509a38_4_k_cu_96758fb6_55094cuda3std3__45__cpo6cbeginE:
	.zero		1
	.type		_ZN39_INTERNAL_bc509a38_4_k_cu_96758fb6_55094cuda3std3__48in_placeE,@object
	.size		_ZN39_INTERNAL_bc509a38_4_k_cu_96758fb6_55094cuda3std3__48in_placeE,(_ZN39_INTERNAL_bc509a38_4_k_cu_96758fb6_55094cuda3std6ranges3__45__cpo9iter_moveE - _ZN39_INTERNAL_bc509a38_4_k_cu_96758fb6_55094cuda3std3__48in_placeE)
_ZN39_INTERNAL_bc509a38_4_k_cu_96758fb6_55094cuda3std3__48in_placeE:
	.zero		1
	.type		_ZN39_INTERNAL_bc509a38_4_k_cu_96758fb6_55094cuda3std6ranges3__45__cpo9iter_moveE,@object
	.size		_ZN39_INTERNAL_bc509a38_4_k_cu_96758fb6_55094cuda3std6ranges3__45__cpo9iter_moveE,(_ZN39_INTERNAL_bc509a38_4_k_cu_96758fb6_55094cuda3std3__45__cpo5beginE - _ZN39_INTERNAL_bc509a38_4_k_cu_96758fb6_55094cuda3std6ranges3__45__cpo9iter_moveE)
_ZN39_INTERNAL_bc509a38_4_k_cu_96758fb6_55094cuda3std6ranges3__45__cpo9iter_moveE:
	.zero		1
	.type		_ZN39_INTERNAL_bc509a38_4_k_cu_96758fb6_55094cuda3std3__45__cpo5beginE,@object
	.size		_ZN39_INTERNAL_bc509a38_4_k_cu_96758fb6_55094cuda3std3__45__cpo5beginE,(_ZN39_INTERNAL_bc509a38_4_k_cu_96758fb6_55094cuda3std3__441_GLOBAL__N__bc509a38_4_k_cu_96758fb6_55096ignoreE - _ZN39_INTERNAL_bc509a38_4_k_cu_96758fb6_55094cuda3std3__45__cpo5beginE)
_ZN39_INTERNAL_bc509a38_4_k_cu_96758fb6_55094cuda3std3__45__cpo5beginE:
	.zero		1
	.type		_ZN39_INTERNAL_bc509a38_4_k_cu_96758fb6_55094cuda3std3__441_GLOBAL__N__bc509a38_4_k_cu_96758fb6_55096ignoreE,@object
	.size		_ZN39_INTERNAL_bc509a38_4_k_cu_96758fb6_55094cuda3std3__441_GLOBAL__N__bc509a38_4_k_cu_96758fb6_55096ignoreE,(_ZN39_INTERNAL_bc509a38_4_k_cu_96758fb6_55094cute7productE - _ZN39_INTERNAL_bc509a38_4_k_cu_96758fb6_55094cuda3std3__441_GLOBAL__N__bc509a38_4_k_cu_96758fb6_55096ignoreE)
_ZN39_INTERNAL_bc509a38_4_k_cu_96758fb6_55094cuda3std3__441_GLOBAL__N__bc509a38_4_k_cu_96758fb6_55096ignoreE:
	.zero		1
	.type		_ZN39_INTERNAL_bc509a38_4_k_cu_96758fb6_55094cute7productE,@object
	.size		_ZN39_INTERNAL_bc509a38_4_k_cu_96758fb6_55094cute7productE,(_ZN39_INTERNAL_bc509a38_4_k_cu_96758fb6_55094cuda3std3__45__cpo3endE - _ZN39_INTERNAL_bc509a38_4_k_cu_96758fb6_55094cute7productE)
_ZN39_INTERNAL_bc509a38_4_k_cu_96758fb6_55094cute7productE:
	.zero		1
	.type		_ZN39_INTERNAL_bc509a38_4_k_cu_96758fb6_55094cuda3std3__45__cpo3endE,@object
	.size		_ZN39_INTERNAL_bc509a38_4_k_cu_96758fb6_55094cuda3std3__45__cpo3endE,(_ZN39_INTERNAL_bc509a38_4_k_cu_96758fb6_55094cuda3std3__419piecewise_constructE - _ZN39_INTERNAL_bc509a38_4_k_cu_96758fb6_55094cuda3std3__45__cpo3endE)
_ZN39_INTERNAL_bc509a38_4_k_cu_96758fb6_55094cuda3std3__45__cpo3endE:
	.zero		1
	.type		_ZN39_INTERNAL_bc509a38_4_k_cu_96758fb6_55094cuda3std3__419piecewise_constructE,@object
	.size		_ZN39_INTERNAL_bc509a38_4_k_cu_96758fb6_55094cuda3std3__419piecewise_constructE,(_ZN39_INTERNAL_bc509a38_4_k_cu_96758fb6_55094cuda3std3__45__cpo4cendE - _ZN39_INTERNAL_bc509a38_4_k_cu_96758fb6_55094cuda3std3__419piecewise_constructE)
_ZN39_INTERNAL_bc509a38_4_k_cu_96758fb6_55094cuda3std3__419piecewise_constructE:
	.zero		1
	.type		_ZN39_INTERNAL_bc509a38_4_k_cu_96758fb6_55094cuda3std3__45__cpo4cendE,@object
	.size		_ZN39_INTERNAL_bc509a38_4_k_cu_96758fb6_55094cuda3std3__45__cpo4cendE,(_ZN39_INTERNAL_bc509a38_4_k_cu_96758fb6_55094cuda3std6ranges3__45__cpo4swapE - _ZN39_INTERNAL_bc509a38_4_k_cu_96758fb6_55094cuda3std3__45__cpo4cendE)
_ZN39_INTERNAL_bc509a38_4_k_cu_96758fb6_55094cuda3std3__45__cpo4cendE:
	.zero		1
	.type		_ZN39_INTERNAL_bc509a38_4_k_cu_96758fb6_55094cuda3std6ranges3__45__cpo4swapE,@object
	.size		_ZN39_INTERNAL_bc509a38_4_k_cu_96758fb6_55094cuda3std6ranges3__45__cpo4swapE,(.L_8 - _ZN39_INTERNAL_bc509a38_4_k_cu_96758fb6_55094cuda3std6ranges3__45__cpo4swapE)
_ZN39_INTERNAL_bc509a38_4_k_cu_96758fb6_55094cuda3std6ranges3__45__cpo4swapE:
	.zero		1
.L_8:


//--------------------- .nv.constant0._ZN7cutlass13device_kernelINS_4gemm6kernel13GemmUniversalIN4cute5tupleIJiiiiEEENS1_10collective13CollectiveMmaINS1_34MainloopSm90TmaGmmaWarpSpecializedILi3ENS5_IJNS4_1CILi1EEESB_SB_EEENS1_32KernelTmaWarpSpecializedPingpongEEENS5_IJNSA_ILi64EEESF_NSA_ILi128EEEEEENS_10tfloat32_tENS5_IJlSB_lEEESI_SJ_NS4_8TiledMMAINS4_8MMA_AtomIJNS4_4SM904GMMA29MMA_64x64x8_F32TF32TF32_SS_TNILNSN_7ScaleInE1ELSP_1EEEEEENS4_6LayoutISC_NS5_IJNSA_ILi0EEEST_ST_EEEEENS5_IJNS4_10UnderscoreESW_SW_EEEEENS4_13SM90_TMA_LOADENS4_14ComposedLayoutINS4_7SwizzleILi3ELi4ELi3EEENS4_18smem_ptr_flag_bitsILi32EEENSS_INS5_IJNSA_ILi8EEENSA_ILi32EEEEEENS5_IJS16_SB_EEEEEEEvNS4_8identityESZ_S1A_vS1B_EENS_8epilogue10collective6detail29Sm90TmaWarpSpecializedAdapterINS1E_15DefaultEpilogueISI_SJ_SJ_NS1D_6thread17LinearCombinationISI_Li1EffLNS1I_9ScaleType4KindE0ELNS_15FloatRoundStyleE2ESI_EENS1_15EpilogueDefaultEEEEEvvEEEEvNT_6ParamsE --------------------------
	.section	.nv.constant0._ZN7cutlass13device_kernelINS_4gemm6kernel13GemmUniversalIN4cute5tupleIJiiiiEEENS1_10collective13CollectiveMmaINS1_34MainloopSm90TmaGmmaWarpSpecializedILi3ENS5_IJNS4_1CILi1EEESB_SB_EEENS1_32KernelTmaWarpSpecializedPingpongEEENS5_IJNSA_ILi64EEESF_NSA_ILi128EEEEEENS_10tfloat32_tENS5_IJlSB_lEEESI_SJ_NS4_8TiledMMAINS4_8MMA_AtomIJNS4_4SM904GMMA29MMA_64x64x8_F32TF32TF32_SS_TNILNSN_7ScaleInE1ELSP_1EEEEEENS4_6LayoutISC_NS5_IJNSA_ILi0EEEST_ST_EEEEENS5_IJNS4_10UnderscoreESW_SW_EEEEENS4_13SM90_TMA_LOADENS4_14ComposedLayoutINS4_7SwizzleILi3ELi4ELi3EEENS4_18smem_ptr_flag_bitsILi32EEENSS_INS5_IJNSA_ILi8EEENSA_ILi32EEEEEENS5_IJS16_SB_EEEEEEEvNS4_8identityESZ_S1A_vS1B_EENS_8epilogue10collective6detail29Sm90TmaWarpSpecializedAdapterINS1E_15DefaultEpilogueISI_SJ_SJ_NS1D_6thread17LinearCombinationISI_Li1EffLNS1I_9ScaleType4KindE0ELNS_15FloatRoundStyleE2ESI_EENS1_15EpilogueDefaultEEEEEvvEEEEvNT_6ParamsE,"a",@progbits
	.sectionflags	@""
	.align	4
.nv.constant0._ZN7cutlass13device_kernelINS_4gemm6kernel13GemmUniversalIN4cute5tupleIJiiiiEEENS1_10collective13CollectiveMmaINS1_34MainloopSm90TmaGmmaWarpSpecializedILi3ENS5_IJNS4_1CILi1EEESB_SB_EEENS1_32KernelTmaWarpSpecializedPingpongEEENS5_IJNSA_ILi64EEESF_NSA_ILi128EEEEEENS_10tfloat32_tENS5_IJlSB_lEEESI_SJ_NS4_8TiledMMAINS4_8MMA_AtomIJNS4_4SM904GMMA29MMA_64x64x8_F32TF32TF32_SS_TNILNSN_7ScaleInE1ELSP_1EEEEEENS4_6LayoutISC_NS5_IJNSA_ILi0EEEST_ST_EEEEENS5_IJNS4_10UnderscoreESW_SW_EEEEENS4_13SM90_TMA_LOADENS4_14ComposedLayoutINS4_7SwizzleILi3ELi4ELi3EEENS4_18smem_ptr_flag_bitsILi32EEENSS_INS5_IJNSA_ILi8EEENSA_ILi32EEEEEENS5_IJS16_SB_EEEEEEEvNS4_8identityESZ_S1A_vS1B_EENS_8epilogue10collective6detail29Sm90TmaWarpSpecializedAdapterINS1E_15DefaultEpilogueISI_SJ_SJ_NS1D_6thread17LinearCombinationISI_Li1EffLNS1I_9ScaleType4KindE0ELNS_15FloatRoundStyleE2ESI_EENS1_15EpilogueDefaultEEEEEvvEEEEvNT_6ParamsE:
	.zero		1664


//--------------------- SYMBOLS --------------------------

	.type		.nv.reservedSmem.offset0,@object
	.size		.nv.reservedSmem.offset0,0x4
	.type		__assertfail,@function
